	.target	sm_90a

	.elftype	@"ET_EXEC"


//--------------------- .note.nv.tkinfo           --------------------------
	.section	.note.nv.tkinfo,"",@"SHT_NOTE"
	.sectionflags	@"SHF_NOTE_NV_TKINFO"
	.tkinfo
        /*0018*/ 	.word	0x00000002
        /*0030*/ 	.string	""
        /*0030*/ 	.string	"ptxas"
        /*0030*/ 	.string	"Cuda compilation tools, release 13.0, V13.0.88"
        /*0030*/ 	.string	"Build cuda_13.0.r13.0/compiler.36424714_0"
        /*0030*/ 	.string	"-arch sm_90a -m 64 "



//--------------------- .note.nv.cuinfo           --------------------------
	.section	.note.nv.cuinfo,"",@"SHT_NOTE"
	.sectionflags	@"SHF_NOTE_NV_CUINFO"
        /*0018*/ 	.short	0x0002
        /*001a*/ 	.short	0x005a
        /*001c*/ 	.short	0x0082
	.zero		2


//--------------------- .nv.info                  --------------------------
	.section	.nv.info,"",@"SHT_CUDA_INFO"
	.align	4


	//----- nvinfo : EIATTR_REGCOUNT
	.align		4
        /*0000*/ 	.byte	0x04, 0x2f
        /*0002*/ 	.short	(.L_12 - .L_11)
	.align		4
.L_11:
        /*0004*/ 	.word	index@(_ZN7cutlass13device_kernelINS_4gemm6kernel13GemmUniversalIN4cute5tupleIJiiiiEEENS1_10collective13CollectiveMmaINS1_37MainloopSm90TmaGmmaWarpSpecializedFP8ILi5ENS5_IJNS4_1CILi2EEENSA_ILi1EEESC_EEENS1_35KernelTmaWarpSpecializedCooperativeEEENS5_IJNSA_ILi128EEENSA_ILi32EEENSA_ILi256EEEEEENS_12float_e4m3_tENS5_IJlSC_lEEESK_SL_NS4_8TiledMMAINS4_8MMA_AtomIJNS4_4SM904GMMA30MMA_64x32x32_F32E4M3E4M3_SS_TNILNSP_7ScaleInE1ELSR_1EEEEEENS4_6LayoutISD_NS5_IJSC_NSA_ILi0EEESV_EEEEENS5_IJNS4_10UnderscoreESY_SY_EEEEENS4_13SM90_TMA_LOADENS4_14ComposedLayoutINS4_7SwizzleILi3ELi4ELi3EEENS4_18smem_ptr_flag_bitsILi8EEENSU_INS5_IJNSA_ILi8EEESG_EEENS5_IJSG_SC_EEEEEEEvNS4_8identityENS4_23SM90_TMA_LOAD_MULTICASTES1B_vS1C_EENS_8epilogue10collective6detail29Sm90TmaWarpSpecializedAdapterINS1G_15DefaultEpilogueISK_SL_SL_NS1F_6thread17LinearCombinationISK_Li1EffLNS1K_9ScaleType4KindE0ELNS_15FloatRoundStyleE2ESK_EENS1_15EpilogueDefaultEEEEEvvEEEEvNT_6ParamsE)
        /*0008*/ 	.word	0x000000a8


	//----- nvinfo : EIATTR_FRAME_SIZE
	.align		4
.L_12:
        /*000c*/ 	.byte	0x04, 0x11
        /*000e*/ 	.short	(.L_14 - .L_13)
	.align		4
.L_13:
        /*0010*/ 	.word	index@(_ZN7cutlass13device_kernelINS_4gemm6kernel13GemmUniversalIN4cute5tupleIJiiiiEEENS1_10collective13CollectiveMmaINS1_37MainloopSm90TmaGmmaWarpSpecializedFP8ILi5ENS5_IJNS4_1CILi2EEENSA_ILi1EEESC_EEENS1_35KernelTmaWarpSpecializedCooperativeEEENS5_IJNSA_ILi128EEENSA_ILi32EEENSA_ILi256EEEEEENS_12float_e4m3_tENS5_IJlSC_lEEESK_SL_NS4_8TiledMMAINS4_8MMA_AtomIJNS4_4SM904GMMA30MMA_64x32x32_F32E4M3E4M3_SS_TNILNSP_7ScaleInE1ELSR_1EEEEEENS4_6LayoutISD_NS5_IJSC_NSA_ILi0EEESV_EEEEENS5_IJNS4_10UnderscoreESY_SY_EEEEENS4_13SM90_TMA_LOADENS4_14ComposedLayoutINS4_7SwizzleILi3ELi4ELi3EEENS4_18smem_ptr_flag_bitsILi8EEENSU_INS5_IJNSA_ILi8EEESG_EEENS5_IJSG_SC_EEEEEEEvNS4_8identityENS4_23SM90_TMA_LOAD_MULTICASTES1B_vS1C_EENS_8epilogue10collective6detail29Sm90TmaWarpSpecializedAdapterINS1G_15DefaultEpilogueISK_SL_SL_NS1F_6thread17LinearCombinationISK_Li1EffLNS1K_9ScaleType4KindE0ELNS_15FloatRoundStyleE2ESK_EENS1_15EpilogueDefaultEEEEEvvEEEEvNT_6ParamsE)
        /*0014*/ 	.word	0x00000000


	//----- nvinfo : EIATTR_MIN_STACK_SIZE
	.align		4
.L_14:
        /*0018*/ 	.byte	0x04, 0x12
        /*001a*/ 	.short	(.L_16 - .L_15)
	.align		4
.L_15:
        /*001c*/ 	.word	index@(_ZN7cutlass13device_kernelINS_4gemm6kernel13GemmUniversalIN4cute5tupleIJiiiiEEENS1_10collective13CollectiveMmaINS1_37MainloopSm90TmaGmmaWarpSpecializedFP8ILi5ENS5_IJNS4_1CILi2EEENSA_ILi1EEESC_EEENS1_35KernelTmaWarpSpecializedCooperativeEEENS5_IJNSA_ILi128EEENSA_ILi32EEENSA_ILi256EEEEEENS_12float_e4m3_tENS5_IJlSC_lEEESK_SL_NS4_8TiledMMAINS4_8MMA_AtomIJNS4_4SM904GMMA30MMA_64x32x32_F32E4M3E4M3_SS_TNILNSP_7ScaleInE1ELSR_1EEEEEENS4_6LayoutISD_NS5_IJSC_NSA_ILi0EEESV_EEEEENS5_IJNS4_10UnderscoreESY_SY_EEEEENS4_13SM90_TMA_LOADENS4_14ComposedLayoutINS4_7SwizzleILi3ELi4ELi3EEENS4_18smem_ptr_flag_bitsILi8EEENSU_INS5_IJNSA_ILi8EEESG_EEENS5_IJSG_SC_EEEEEEEvNS4_8identityENS4_23SM90_TMA_LOAD_MULTICASTES1B_vS1C_EENS_8epilogue10collective6detail29Sm90TmaWarpSpecializedAdapterINS1G_15DefaultEpilogueISK_SL_SL_NS1F_6thread17LinearCombinationISK_Li1EffLNS1K_9ScaleType4KindE0ELNS_15FloatRoundStyleE2ESK_EENS1_15EpilogueDefaultEEEEEvvEEEEvNT_6ParamsE)
        /*0020*/ 	.word	0x00000000
.L_16:


//--------------------- .nv.compat                --------------------------
	.section	.nv.compat,"",@"SHT_CUDA_COMPAT_INFO"
	.align	4
        /*0000*/ 	.byte	0x02, 0x09, 0x01, 0x00, 0x02, 0x02, 0x04, 0x00, 0x02, 0x05, 0x05, 0x00, 0x03, 0x07, 0x01, 0x01
        /*0010*/ 	.byte	0x02, 0x03, 0x01, 0x00, 0x02, 0x06, 0x01, 0x00, 0x04, 0x0b, 0x08, 0x00, 0x00, 0x00, 0x00, 0x00
        /*0020*/ 	.byte	0x00, 0x00, 0x00, 0x00


//--------------------- .nv.info._ZN7cutlass13device_kernelINS_4gemm6kernel13GemmUniversalIN4cute5tupleIJiiiiEEENS1_10collective13CollectiveMmaINS1_37MainloopSm90TmaGmmaWarpSpecializedFP8ILi5ENS5_IJNS4_1CILi2EEENSA_ILi1EEESC_EEENS1_35KernelTmaWarpSpecializedCooperativeEEENS5_IJNSA_ILi128EEENSA_ILi32EEENSA_ILi256EEEEEENS_12float_e4m3_tENS5_IJlSC_lEEESK_SL_NS4_8TiledMMAINS4_8MMA_AtomIJNS4_4SM904GMMA30MMA_64x32x32_F32E4M3E4M3_SS_TNILNSP_7ScaleInE1ELSR_1EEEEEENS4_6LayoutISD_NS5_IJSC_NSA_ILi0EEESV_EEEEENS5_IJNS4_10UnderscoreESY_SY_EEEEENS4_13SM90_TMA_LOADENS4_14ComposedLayoutINS4_7SwizzleILi3ELi4ELi3EEENS4_18smem_ptr_flag_bitsILi8EEENSU_INS5_IJNSA_ILi8EEESG_EEENS5_IJSG_SC_EEEEEEEvNS4_8identityENS4_23SM90_TMA_LOAD_MULTICASTES1B_vS1C_EENS_8epilogue10collective6detail29Sm90TmaWarpSpecializedAdapterINS1G_15DefaultEpilogueISK_SL_SL_NS1F_6thread17LinearCombinationISK_Li1EffLNS1K_9ScaleType4KindE0ELNS_15FloatRoundStyleE2ESK_EENS1_15EpilogueDefaultEEEEEvvEEEEvNT_6ParamsE --------------------------
	.section	.nv.info._ZN7cutlass13device_kernelINS_4gemm6kernel13GemmUniversalIN4cute5tupleIJiiiiEEENS1_10collective13CollectiveMmaINS1_37MainloopSm90TmaGmmaWarpSpecializedFP8ILi5ENS5_IJNS4_1CILi2EEENSA_ILi1EEESC_EEENS1_35KernelTmaWarpSpecializedCooperativeEEENS5_IJNSA_ILi128EEENSA_ILi32EEENSA_ILi256EEEEEENS_12float_e4m3_tENS5_IJlSC_lEEESK_SL_NS4_8TiledMMAINS4_8MMA_AtomIJNS4_4SM904GMMA30MMA_64x32x32_F32E4M3E4M3_SS_TNILNSP_7ScaleInE1ELSR_1EEEEEENS4_6LayoutISD_NS5_IJSC_NSA_ILi0EEESV_EEEEENS5_IJNS4_10UnderscoreESY_SY_EEEEENS4_13SM90_TMA_LOADENS4_14ComposedLayoutINS4_7SwizzleILi3ELi4ELi3EEENS4_18smem_ptr_flag_bitsILi8EEENSU_INS5_IJNSA_ILi8EEESG_EEENS5_IJSG_SC_EEEEEEEvNS4_8identityENS4_23SM90_TMA_LOAD_MULTICASTES1B_vS1C_EENS_8epilogue10collective6detail29Sm90TmaWarpSpecializedAdapterINS1G_15DefaultEpilogueISK_SL_SL_NS1F_6thread17LinearCombinationISK_Li1EffLNS1K_9ScaleType4KindE0ELNS_15FloatRoundStyleE2ESK_EENS1_15EpilogueDefaultEEEEEvvEEEEvNT_6ParamsE,"",@"SHT_CUDA_INFO"
	.sectionflags	@""
	.align	4


	//----- nvinfo : EIATTR_CUDA_API_VERSION
	.align		4
        /*0000*/ 	.byte	0x04, 0x37
        /*0002*/ 	.short	(.L_18 - .L_17)
.L_17:
        /*0004*/ 	.word	0x00000082


	//----- nvinfo : EIATTR_KPARAM_INFO
	.align		4
.L_18:
        /*0008*/ 	.byte	0x04, 0x17
        /*000a*/ 	.short	(.L_20 - .L_19)
.L_19:
        /*000c*/ 	.word	0x00000000
        /*0010*/ 	.short	0x0000
        /*0012*/ 	.short	0x0070
        /*0014*/ 	.byte	0x00, 0xf0, 0x01, 0x10


	//----- nvinfo : EIATTR_SPARSE_MMA_MASK
	.align		4
.L_20:
        /*0018*/ 	.byte	0x03, 0x50
        /*001a*/ 	.short	0x0000


	//----- nvinfo : EIATTR_MAXREG_COUNT
	.align		4
        /*001c*/ 	.byte	0x03, 0x1b
        /*001e*/ 	.short	0x00a8


	//----- nvinfo : EIATTR_NUM_BARRIERS
	.align		4
        /*0020*/ 	.byte	0x02, 0x4c
        /*0022*/ 	.byte	0x01
	.zero		1


	//----- nvinfo : EIATTR_MERCURY_ISA_VERSION
	.align		4
        /*0024*/ 	.byte	0x03, 0x5f
        /*0026*/ 	.short	0x0101


	//----- nvinfo : EIATTR_INT_WARP_WIDE_INSTR_OFFSETS
	.align		4
        /*0028*/ 	.byte	0x04, 0x31
        /*002a*/ 	.short	(.L_22 - .L_21)


	//   ....[0]....
.L_21:
        /*002c*/ 	.word	0x000004c0


	//   ....[1]....
        /*0030*/ 	.word	0x000004f0


	//   ....[2]....
        /*0034*/ 	.word	0x00000690


	//----- nvinfo : EIATTR_COOP_GROUP_MASK_REGIDS
	.align		4
.L_22:
        /*0038*/ 	.byte	0x04, 0x29
        /*003a*/ 	.short	(.L_24 - .L_23)


	//   ....[0]....
.L_23:
        /*003c*/ 	.word	0xffffffff


	//   ....[1]....
        /*0040*/ 	.word	0xffffffff


	//   ....[2]....
        /*0044*/ 	.word	0xffffffff


	//   ....[3]....
        /*0048*/ 	.word	0xffffffff


	//   ....[4]....
        /*004c*/ 	.word	0xffffffff


	//   ....[5]....
        /*0050*/ 	.word	0xffffffff


	//----- nvinfo : EIATTR_COOP_GROUP_INSTR_OFFSETS
	.align		4
.L_24:
        /*0054*/ 	.byte	0x04, 0x28
        /*0056*/ 	.short	(.L_26 - .L_25)


	//   ....[0]....
.L_25:
        /*0058*/ 	.word	0x00000060


	//   ....[1]....
        /*005c*/ 	.word	0x00000070


	//   ....[2]....
        /*0060*/ 	.word	0x00000130


	//   ....[3]....
        /*0064*/ 	.word	0x000002f0


	//   ....[4]....
        /*0068*/ 	.word	0x00000810


	//   ....[5]....
        /*006c*/ 	.word	0x00001280


	//----- nvinfo : EIATTR_REG_RECONFIG
	.align		4
.L_26:
        /*0070*/ 	.byte	0x01, 0x54
	.zero		2


	//----- nvinfo : EIATTR_MBARRIER_INSTR_OFFSETS
	.align		4
        /*0074*/ 	.byte	0x04, 0x39
        /*0076*/ 	.short	(.L_28 - .L_27)


	//   ....[0]....
.L_27:
        /*0078*/ 	.word	0x00000230
        /*007c*/ 	.word	0x000000ff
        /*0080*/ 	.word	0x00000000
        /*0084*/ 	.short	0x0100
        /*0086*/ 	.byte	0x08
	.zero		1


	//   ....[1]....
        /*0088*/ 	.word	0x00000240
        /*008c*/ 	.word	0x000000ff
        /*0090*/ 	.word	0x00000028
        /*0094*/ 	.short	0x0100
        /*0096*/ 	.byte	0x08
	.zero		1


	//   ....[2]....
        /*0098*/ 	.word	0x00000250
        /*009c*/ 	.word	0x000000ff
        /*00a0*/ 	.word	0x00000008
        /*00a4*/ 	.short	0x0100
        /*00a6*/ 	.byte	0x08
	.zero		1


	//   ....[3]....
        /*00a8*/ 	.word	0x00000260
        /*00ac*/ 	.word	0x000000ff
        /*00b0*/ 	.word	0x00000030
        /*00b4*/ 	.short	0x0100
        /*00b6*/ 	.byte	0x08
	.zero		1


	//   ....[4]....
        /*00b8*/ 	.word	0x00000270
        /*00bc*/ 	.word	0x000000ff
        /*00c0*/ 	.word	0x00000010
        /*00c4*/ 	.short	0x0100
        /*00c6*/ 	.byte	0x08
	.zero		1


	//   ....[5]....
        /*00c8*/ 	.word	0x00000280
        /*00cc*/ 	.word	0x000000ff
        /*00d0*/ 	.word	0x00000038
        /*00d4*/ 	.short	0x0100
        /*00d6*/ 	.byte	0x08
	.zero		1


	//   ....[6]....
        /*00d8*/ 	.word	0x00000290
        /*00dc*/ 	.word	0x000000ff
        /*00e0*/ 	.word	0x00000018
        /*00e4*/ 	.short	0x0100
        /*00e6*/ 	.byte	0x08
	.zero		1


	//   ....[7]....
        /*00e8*/ 	.word	0x000002a0
        /*00ec*/ 	.word	0x000000ff
        /*00f0*/ 	.word	0x00000040
        /*00f4*/ 	.short	0x0100
        /*00f6*/ 	.byte	0x08
	.zero		1


	//   ....[8]....
        /*00f8*/ 	.word	0x000002b0
        /*00fc*/ 	.word	0x000000ff
        /*0100*/ 	.word	0x00000020
        /*0104*/ 	.short	0x0100
        /*0106*/ 	.byte	0x08
	.zero		1


	//   ....[9]....
        /*0108*/ 	.word	0x000002c0
        /*010c*/ 	.word	0x000000ff
        /*0110*/ 	.word	0x00000048
        /*0114*/ 	.short	0x0100
        /*0116*/ 	.byte	0x08
	.zero		1


	//   ....[10]....
        /*0118*/ 	.word	0x00000720
        /*011c*/ 	.word	0x000000ff
        /*0120*/ 	.word	0x00000060
        /*0124*/ 	.short	0x0100
        /*0126*/ 	.byte	0x06
	.zero		1


	//   ....[11]....
        /*0128*/ 	.word	0x000007b0
        /*012c*/ 	.word	0x000000ff
        /*0130*/ 	.word	0x00000068
        /*0134*/ 	.short	0x0100
        /*0136*/ 	.byte	0x06
	.zero		1


	//   ....[12]....
        /*0138*/ 	.word	0x000014c0
        /*013c*/ 	.word	0x000000ff
        /*0140*/ 	.word	0x00000000
        /*0144*/ 	.short	0x010a
        /*0146*/ 	.byte	0x06
	.zero		1


	//   ....[13]....
        /*0148*/ 	.word	0x00001500
        /*014c*/ 	.word	0x000000ff
        /*0150*/ 	.word	0x00000000
        /*0154*/ 	.short	0x010a
        /*0156*/ 	.byte	0x06
	.zero		1


	//   ....[14]....
        /*0158*/ 	.word	0x00001bc0
        /*015c*/ 	.word	0x000000ff
        /*0160*/ 	.word	0x00000000
        /*0164*/ 	.short	0x010a
        /*0166*/ 	.byte	0x0e
	.zero		1


	//   ....[15]....
        /*0168*/ 	.word	0x00001c00
        /*016c*/ 	.word	0x000000ff
        /*0170*/ 	.word	0x00000000
        /*0174*/ 	.short	0x010a
        /*0176*/ 	.byte	0x0e
	.zero		1


	//   ....[16]....
        /*0178*/ 	.word	0x00002130
        /*017c*/ 	.word	0x0000000a
        /*0180*/ 	.word	0x00000000
        /*0184*/ 	.short	0x0101
        /*0186*/ 	.byte	0x3f
	.zero		1


	//   ....[17]....
        /*0188*/ 	.word	0x000024d0
        /*018c*/ 	.word	0x00000004
        /*0190*/ 	.word	0x00000000
        /*0194*/ 	.short	0x0101
        /*0196*/ 	.byte	0x3f
	.zero		1


	//   ....[18]....
        /*0198*/ 	.word	0x00004ad0
        /*019c*/ 	.word	0x00000015
        /*01a0*/ 	.word	0x00000028
        /*01a4*/ 	.short	0x010a
        /*01a6*/ 	.byte	0x3f
	.zero		1


	//   ....[19]....
        /*01a8*/ 	.word	0x00004f20
        /*01ac*/ 	.word	0x00000004
        /*01b0*/ 	.word	0x00000068
        /*01b4*/ 	.short	0x0101
        /*01b6*/ 	.byte	0x3f
	.zero		1


	//   ....[20]....
        /*01b8*/ 	.word	0x00005670
        /*01bc*/ 	.word	0x00000006
        /*01c0*/ 	.word	0x00000000
        /*01c4*/ 	.short	0x010a
        /*01c6*/ 	.byte	0x3f
	.zero		1


	//   ....[21]....
        /*01c8*/ 	.word	0x000056f0
        /*01cc*/ 	.word	0x00000007
        /*01d0*/ 	.word	0x00000000
        /*01d4*/ 	.short	0x010a
        /*01d6*/ 	.byte	0x3f
	.zero		1


	//   ....[22]....
        /*01d8*/ 	.word	0x00005780
        /*01dc*/ 	.word	0x0000000a
        /*01e0*/ 	.word	0x00000000
        /*01e4*/ 	.short	0x010a
        /*01e6*/ 	.byte	0x3f
	.zero		1


	//   ....[23]....
        /*01e8*/ 	.word	0x00005810
        /*01ec*/ 	.word	0x0000000b
        /*01f0*/ 	.word	0x00000000
        /*01f4*/ 	.short	0x010a
        /*01f6*/ 	.byte	0x3f
	.zero		1


	//   ....[24]....
        /*01f8*/ 	.word	0x000058a0
        /*01fc*/ 	.word	0x00000003
        /*0200*/ 	.word	0x00000000
        /*0204*/ 	.short	0x010a
        /*0206*/ 	.byte	0x3f
	.zero		1


	//   ....[25]....
        /*0208*/ 	.word	0x00005910
        /*020c*/ 	.word	0x00000005
        /*0210*/ 	.word	0x00000000
        /*0214*/ 	.short	0x010a
        /*0216*/ 	.byte	0x3f
	.zero		1


	//   ....[26]....
        /*0218*/ 	.word	0x00005970
        /*021c*/ 	.word	0x0000000b
        /*0220*/ 	.word	0x00000000
        /*0224*/ 	.short	0x010a
        /*0226*/ 	.byte	0x3f
	.zero		1


	//   ....[27]....
        /*0228*/ 	.word	0x00005a40
        /*022c*/ 	.word	0x00000015
        /*0230*/ 	.word	0x00000028
        /*0234*/ 	.short	0x010a
        /*0236*/ 	.byte	0x3f
	.zero		1


	//   ....[28]....
        /*0238*/ 	.word	0x00005b10
        /*023c*/ 	.word	0x00000006
        /*0240*/ 	.word	0x00000000
        /*0244*/ 	.short	0x010a
        /*0246*/ 	.byte	0x3f
	.zero		1


	//   ....[29]....
        /*0248*/ 	.word	0x00005b60
        /*024c*/ 	.word	0x00000007
        /*0250*/ 	.word	0x00000000
        /*0254*/ 	.short	0x010a
        /*0256*/ 	.byte	0x3f
	.zero		1


	//   ....[30]....
        /*0258*/ 	.word	0x00005bb0
        /*025c*/ 	.word	0x0000000a
        /*0260*/ 	.word	0x00000000
        /*0264*/ 	.short	0x010a
        /*0266*/ 	.byte	0x3f
	.zero		1


	//   ....[31]....
        /*0268*/ 	.word	0x00005c00
        /*026c*/ 	.word	0x0000000b
        /*0270*/ 	.word	0x00000000
        /*0274*/ 	.short	0x010a
        /*0276*/ 	.byte	0x3f
	.zero		1


	//----- nvinfo : EIATTR_NUM_MBARRIERS
	.align		4
.L_28:
        /*0278*/ 	.byte	0x03, 0x38
        /*027a*/ 	.short	0x000c


	//----- nvinfo : EIATTR_EXIT_INSTR_OFFSETS
	.align		4
        /*027c*/ 	.byte	0x04, 0x1c
        /*027e*/ 	.short	(.L_30 - .L_29)


	//   ....[0]....
.L_29:
        /*0280*/ 	.word	0x00000970


	//   ....[1]....
        /*0284*/ 	.word	0x00001150


	//   ....[2]....
        /*0288*/ 	.word	0x000041e0


	//   ....[3]....
        /*028c*/ 	.word	0x00004740


	//   ....[4]....
        /*0290*/ 	.word	0x000058f0


	//----- nvinfo : EIATTR_MAX_THREADS
	.align		4
.L_30:
        /*0294*/ 	.byte	0x04, 0x05
        /*0296*/ 	.short	(.L_32 - .L_31)
.L_31:
        /*0298*/ 	.word	0x00000180
        /*029c*/ 	.word	0x00000001
        /*02a0*/ 	.word	0x00000001


	//----- nvinfo : EIATTR_CRS_STACK_SIZE
	.align		4
.L_32:
        /*02a4*/ 	.byte	0x04, 0x1e
        /*02a6*/ 	.short	(.L_34 - .L_33)
.L_33:
        /*02a8*/ 	.word	0x00000000


	//----- nvinfo : EIATTR_CBANK_PARAM_SIZE
	.align		4
.L_34:
        /*02ac*/ 	.byte	0x03, 0x19
        /*02ae*/ 	.short	0x0470


	//----- nvinfo : EIATTR_PARAM_CBANK
	.align		4
        /*02b0*/ 	.byte	0x04, 0x0a
        /*02b2*/ 	.short	(.L_36 - .L_35)
	.align		4
.L_35:
        /*02b4*/ 	.word	index@(.nv.constant0._ZN7cutlass13device_kernelINS_4gemm6kernel13GemmUniversalIN4cute5tupleIJiiiiEEENS1_10collective13CollectiveMmaINS1_37MainloopSm90TmaGmmaWarpSpecializedFP8ILi5ENS5_IJNS4_1CILi2EEENSA_ILi1EEESC_EEENS1_35KernelTmaWarpSpecializedCooperativeEEENS5_IJNSA_ILi128EEENSA_ILi32EEENSA_ILi256EEEEEENS_12float_e4m3_tENS5_IJlSC_lEEESK_SL_NS4_8TiledMMAINS4_8MMA_AtomIJNS4_4SM904GMMA30MMA_64x32x32_F32E4M3E4M3_SS_TNILNSP_7ScaleInE1ELSR_1EEEEEENS4_6LayoutISD_NS5_IJSC_NSA_ILi0EEESV_EEEEENS5_IJNS4_10UnderscoreESY_SY_EEEEENS4_13SM90_TMA_LOADENS4_14ComposedLayoutINS4_7SwizzleILi3ELi4ELi3EEENS4_18smem_ptr_flag_bitsILi8EEENSU_INS5_IJNSA_ILi8EEESG_EEENS5_IJSG_SC_EEEEEEEvNS4_8identityENS4_23SM90_TMA_LOAD_MULTICASTES1B_vS1C_EENS_8epilogue10collective6detail29Sm90TmaWarpSpecializedAdapterINS1G_15DefaultEpilogueISK_SL_SL_NS1F_6thread17LinearCombinationISK_Li1EffLNS1K_9ScaleType4KindE0ELNS_15FloatRoundStyleE2ESK_EENS1_15EpilogueDefaultEEEEEvvEEEEvNT_6ParamsE)
        /*02b8*/ 	.short	0x0210
        /*02ba*/ 	.short	0x0470


	//----- nvinfo : EIATTR_SW_WAR
	.align		4
.L_36:
        /*02bc*/ 	.byte	0x04, 0x36
        /*02be*/ 	.short	(.L_38 - .L_37)
.L_37:
        /*02c0*/ 	.word	0x00000008
.L_38:


//--------------------- .nv.callgraph             --------------------------
	.section	.nv.callgraph,"",@"SHT_CUDA_CALLGRAPH"
	.align	4
	.sectionentsize	8
	.align		4
        /*0000*/ 	.word	0x00000000
	.align		4
        /*0004*/ 	.word	0xffffffff
	.align		4
        /*0008*/ 	.word	0x00000000
	.align		4
        /*000c*/ 	.word	0xfffffffe
	.align		4
        /*0010*/ 	.word	0x00000000
	.align		4
        /*0014*/ 	.word	0xfffffffd
	.align		4
        /*0018*/ 	.word	0x00000000
	.align		4
        /*001c*/ 	.word	0xfffffffc


//--------------------- .nv.constant4             --------------------------
	.section	.nv.constant4,"a",@progbits
	.align	8
	.align		8
.nv.constant4:
        /*0000*/ 	.dword	_ZN39_INTERNAL_68e65b23_4_k_cu_d1b4a9a9_91484cuda3std3__45__cpo5beginE
	.align		8
        /*0008*/ 	.dword	_ZN39_INTERNAL_68e65b23_4_k_cu_d1b4a9a9_91484cuda3std3__45__cpo3endE
	.align		8
        /*0010*/ 	.dword	_ZN39_INTERNAL_68e65b23_4_k_cu_d1b4a9a9_91484cuda3std3__45__cpo6cbeginE
	.align		8
        /*0018*/ 	.dword	_ZN39_INTERNAL_68e65b23_4_k_cu_d1b4a9a9_91484cuda3std3__45__cpo4cendE
	.align		8
        /*0020*/ 	.dword	_ZN39_INTERNAL_68e65b23_4_k_cu_d1b4a9a9_91484cuda3std3__441_GLOBAL__N__68e65b23_4_k_cu_d1b4a9a9_91486ignoreE
	.align		8
        /*0028*/ 	.dword	_ZN39_INTERNAL_68e65b23_4_k_cu_d1b4a9a9_91484cuda3std3__419piecewise_constructE
	.align		8
        /*0030*/ 	.dword	_ZN39_INTERNAL_68e65b23_4_k_cu_d1b4a9a9_91484cuda3std3__48in_placeE
	.align		8
        /*0038*/ 	.dword	_ZN39_INTERNAL_68e65b23_4_k_cu_d1b4a9a9_91484cuda3std6ranges3__45__cpo4swapE
	.align		8
        /*0040*/ 	.dword	_ZN39_INTERNAL_68e65b23_4_k_cu_d1b4a9a9_91484cuda3std6ranges3__45__cpo9iter_moveE
	.align		8
        /*0048*/ 	.dword	_ZN39_INTERNAL_68e65b23_4_k_cu_d1b4a9a9_91484cute7productE
	.align		8
        /*0050*/ 	.dword	_ZN39_INTERNAL_68e65b23_4_k_cu_d1b4a9a9_91484cute1_E


//--------------------- .text._ZN7cutlass13device_kernelINS_4gemm6kernel13GemmUniversalIN4cute5tupleIJiiiiEEENS1_10collective13CollectiveMmaINS1_37MainloopSm90TmaGmmaWarpSpecializedFP8ILi5ENS5_IJNS4_1CILi2EEENSA_ILi1EEESC_EEENS1_35KernelTmaWarpSpecializedCooperativeEEENS5_IJNSA_ILi128EEENSA_ILi32EEENSA_ILi256EEEEEENS_12float_e4m3_tENS5_IJlSC_lEEESK_SL_NS4_8TiledMMAINS4_8MMA_AtomIJNS4_4SM904GMMA30MMA_64x32x32_F32E4M3E4M3_SS_TNILNSP_7ScaleInE1ELSR_1EEEEEENS4_6LayoutISD_NS5_IJSC_NSA_ILi0EEESV_EEEEENS5_IJNS4_10UnderscoreESY_SY_EEEEENS4_13SM90_TMA_LOADENS4_14ComposedLayoutINS4_7SwizzleILi3ELi4ELi3EEENS4_18smem_ptr_flag_bitsILi8EEENSU_INS5_IJNSA_ILi8EEESG_EEENS5_IJSG_SC_EEEEEEEvNS4_8identityENS4_23SM90_TMA_LOAD_MULTICASTES1B_vS1C_EENS_8epilogue10collective6detail29Sm90TmaWarpSpecializedAdapterINS1G_15DefaultEpilogueISK_SL_SL_NS1F_6thread17LinearCombinationISK_Li1EffLNS1K_9ScaleType4KindE0ELNS_15FloatRoundStyleE2ESK_EENS1_15EpilogueDefaultEEEEEvvEEEEvNT_6ParamsE --------------------------
	.section	.text._ZN7cutlass13device_kernelINS_4gemm6kernel13GemmUniversalIN4cute5tupleIJiiiiEEENS1_10collective13CollectiveMmaINS1_37MainloopSm90TmaGmmaWarpSpecializedFP8ILi5ENS5_IJNS4_1CILi2EEENSA_ILi1EEESC_EEENS1_35KernelTmaWarpSpecializedCooperativeEEENS5_IJNSA_ILi128EEENSA_ILi32EEENSA_ILi256EEEEEENS_12float_e4m3_tENS5_IJlSC_lEEESK_SL_NS4_8TiledMMAINS4_8MMA_AtomIJNS4_4SM904GMMA30MMA_64x32x32_F32E4M3E4M3_SS_TNILNSP_7ScaleInE1ELSR_1EEEEEENS4_6LayoutISD_NS5_IJSC_NSA_ILi0EEESV_EEEEENS5_IJNS4_10UnderscoreESY_SY_EEEEENS4_13SM90_TMA_LOADENS4_14ComposedLayoutINS4_7SwizzleILi3ELi4ELi3EEENS4_18smem_ptr_flag_bitsILi8EEENSU_INS5_IJNSA_ILi8EEESG_EEENS5_IJSG_SC_EEEEEEEvNS4_8identityENS4_23SM90_TMA_LOAD_MULTICASTES1B_vS1C_EENS_8epilogue10collective6detail29Sm90TmaWarpSpecializedAdapterINS1G_15DefaultEpilogueISK_SL_SL_NS1F_6thread17LinearCombinationISK_Li1EffLNS1K_9ScaleType4KindE0ELNS_15FloatRoundStyleE2ESK_EENS1_15EpilogueDefaultEEEEEvvEEEEvNT_6ParamsE,"ax",@progbits
	.align	128
.text._ZN7cutlass13device_kernelINS_4gemm6kernel13GemmUniversalIN4cute5tupleIJiiiiEEENS1_10collective13CollectiveMmaINS1_37MainloopSm90TmaGmmaWarpSpecializedFP8ILi5ENS5_IJNS4_1CILi2EEENSA_ILi1EEESC_EEENS1_35KernelTmaWarpSpecializedCooperativeEEENS5_IJNSA_ILi128EEENSA_ILi32EEENSA_ILi256EEEEEENS_12float_e4m3_tENS5_IJlSC_lEEESK_SL_NS4_8TiledMMAINS4_8MMA_AtomIJNS4_4SM904GMMA30MMA_64x32x32_F32E4M3E4M3_SS_TNILNSP_7ScaleInE1ELSR_1EEEEEENS4_6LayoutISD_NS5_IJSC_NSA_ILi0EEESV_EEEEENS5_IJNS4_10UnderscoreESY_SY_EEEEENS4_13SM90_TMA_LOADENS4_14ComposedLayoutINS4_7SwizzleILi3ELi4ELi3EEENS4_18smem_ptr_flag_bitsILi8EEENSU_INS5_IJNSA_ILi8EEESG_EEENS5_IJSG_SC_EEEEEEEvNS4_8identityENS4_23SM90_TMA_LOAD_MULTICASTES1B_vS1C_EENS_8epilogue10collective6detail29Sm90TmaWarpSpecializedAdapterINS1G_15DefaultEpilogueISK_SL_SL_NS1F_6thread17LinearCombinationISK_Li1EffLNS1K_9ScaleType4KindE0ELNS_15FloatRoundStyleE2ESK_EENS1_15EpilogueDefaultEEEEEvvEEEEvNT_6ParamsE:
        .type           _ZN7cutlass13device_kernelINS_4gemm6kernel13GemmUniversalIN4cute5tupleIJiiiiEEENS1_10collective13CollectiveMmaINS1_37MainloopSm90TmaGmmaWarpSpecializedFP8ILi5ENS5_IJNS4_1CILi2EEENSA_ILi1EEESC_EEENS1_35KernelTmaWarpSpecializedCooperativeEEENS5_IJNSA_ILi128EEENSA_ILi32EEENSA_ILi256EEEEEENS_12float_e4m3_tENS5_IJlSC_lEEESK_SL_NS4_8TiledMMAINS4_8MMA_AtomIJNS4_4SM904GMMA30MMA_64x32x32_F32E4M3E4M3_SS_TNILNSP_7ScaleInE1ELSR_1EEEEEENS4_6LayoutISD_NS5_IJSC_NSA_ILi0EEESV_EEEEENS5_IJNS4_10UnderscoreESY_SY_EEEEENS4_13SM90_TMA_LOADENS4_14ComposedLayoutINS4_7SwizzleILi3ELi4ELi3EEENS4_18smem_ptr_flag_bitsILi8EEENSU_INS5_IJNSA_ILi8EEESG_EEENS5_IJSG_SC_EEEEEEEvNS4_8identityENS4_23SM90_TMA_LOAD_MULTICASTES1B_vS1C_EENS_8epilogue10collective6detail29Sm90TmaWarpSpecializedAdapterINS1G_15DefaultEpilogueISK_SL_SL_NS1F_6thread17LinearCombinationISK_Li1EffLNS1K_9ScaleType4KindE0ELNS_15FloatRoundStyleE2ESK_EENS1_15EpilogueDefaultEEEEEvvEEEEvNT_6ParamsE,@function
        .size           _ZN7cutlass13device_kernelINS_4gemm6kernel13GemmUniversalIN4cute5tupleIJiiiiEEENS1_10collective13CollectiveMmaINS1_37MainloopSm90TmaGmmaWarpSpecializedFP8ILi5ENS5_IJNS4_1CILi2EEENSA_ILi1EEESC_EEENS1_35KernelTmaWarpSpecializedCooperativeEEENS5_IJNSA_ILi128EEENSA_ILi32EEENSA_ILi256EEEEEENS_12float_e4m3_tENS5_IJlSC_lEEESK_SL_NS4_8TiledMMAINS4_8MMA_AtomIJNS4_4SM904GMMA30MMA_64x32x32_F32E4M3E4M3_SS_TNILNSP_7ScaleInE1ELSR_1EEEEEENS4_6LayoutISD_NS5_IJSC_NSA_ILi0EEESV_EEEEENS5_IJNS4_10UnderscoreESY_SY_EEEEENS4_13SM90_TMA_LOADENS4_14ComposedLayoutINS4_7SwizzleILi3ELi4ELi3EEENS4_18smem_ptr_flag_bitsILi8EEENSU_INS5_IJNSA_ILi8EEESG_EEENS5_IJSG_SC_EEEEEEEvNS4_8identityENS4_23SM90_TMA_LOAD_MULTICASTES1B_vS1C_EENS_8epilogue10collective6detail29Sm90TmaWarpSpecializedAdapterINS1G_15DefaultEpilogueISK_SL_SL_NS1F_6thread17LinearCombinationISK_Li1EffLNS1K_9ScaleType4KindE0ELNS_15FloatRoundStyleE2ESK_EENS1_15EpilogueDefaultEEEEEvvEEEEvNT_6ParamsE,(.L_x_112 - _ZN7cutlass13device_kernelINS_4gemm6kernel13GemmUniversalIN4cute5tupleIJiiiiEEENS1_10collective13CollectiveMmaINS1_37MainloopSm90TmaGmmaWarpSpecializedFP8ILi5ENS5_IJNS4_1CILi2EEENSA_ILi1EEESC_EEENS1_35KernelTmaWarpSpecializedCooperativeEEENS5_IJNSA_ILi128EEENSA_ILi32EEENSA_ILi256EEEEEENS_12float_e4m3_tENS5_IJlSC_lEEESK_SL_NS4_8TiledMMAINS4_8MMA_AtomIJNS4_4SM904GMMA30MMA_64x32x32_F32E4M3E4M3_SS_TNILNSP_7ScaleInE1ELSR_1EEEEEENS4_6LayoutISD_NS5_IJSC_NSA_ILi0EEESV_EEEEENS5_IJNS4_10UnderscoreESY_SY_EEEEENS4_13SM90_TMA_LOADENS4_14ComposedLayoutINS4_7SwizzleILi3ELi4ELi3EEENS4_18smem_ptr_flag_bitsILi8EEENSU_INS5_IJNSA_ILi8EEESG_EEENS5_IJSG_SC_EEEEEEEvNS4_8identityENS4_23SM90_TMA_LOAD_MULTICASTES1B_vS1C_EENS_8epilogue10collective6detail29Sm90TmaWarpSpecializedAdapterINS1G_15DefaultEpilogueISK_SL_SL_NS1F_6thread17LinearCombinationISK_Li1EffLNS1K_9ScaleType4KindE0ELNS_15FloatRoundStyleE2ESK_EENS1_15EpilogueDefaultEEEEEvvEEEEvNT_6ParamsE)
        .other          _ZN7cutlass13device_kernelINS_4gemm6kernel13GemmUniversalIN4cute5tupleIJiiiiEEENS1_10collective13CollectiveMmaINS1_37MainloopSm90TmaGmmaWarpSpecializedFP8ILi5ENS5_IJNS4_1CILi2EEENSA_ILi1EEESC_EEENS1_35KernelTmaWarpSpecializedCooperativeEEENS5_IJNSA_ILi128EEENSA_ILi32EEENSA_ILi256EEEEEENS_12float_e4m3_tENS5_IJlSC_lEEESK_SL_NS4_8TiledMMAINS4_8MMA_AtomIJNS4_4SM904GMMA30MMA_64x32x32_F32E4M3E4M3_SS_TNILNSP_7ScaleInE1ELSR_1EEEEEENS4_6LayoutISD_NS5_IJSC_NSA_ILi0EEESV_EEEEENS5_IJNS4_10UnderscoreESY_SY_EEEEENS4_13SM90_TMA_LOADENS4_14ComposedLayoutINS4_7SwizzleILi3ELi4ELi3EEENS4_18smem_ptr_flag_bitsILi8EEENSU_INS5_IJNSA_ILi8EEESG_EEENS5_IJSG_SC_EEEEEEEvNS4_8identityENS4_23SM90_TMA_LOAD_MULTICASTES1B_vS1C_EENS_8epilogue10collective6detail29Sm90TmaWarpSpecializedAdapterINS1G_15DefaultEpilogueISK_SL_SL_NS1F_6thread17LinearCombinationISK_Li1EffLNS1K_9ScaleType4KindE0ELNS_15FloatRoundStyleE2ESK_EENS1_15EpilogueDefaultEEEEEvvEEEEvNT_6ParamsE,@"STO_CUDA_ENTRY STV_DEFAULT"
_ZN7cutlass13device_kernelINS_4gemm6kernel13GemmUniversalIN4cute5tupleIJiiiiEEENS1_10collective13CollectiveMmaINS1_37MainloopSm90TmaGmmaWarpSpecializedFP8ILi5ENS5_IJNS4_1CILi2EEENSA_ILi1EEESC_EEENS1_35KernelTmaWarpSpecializedCooperativeEEENS5_IJNSA_ILi128EEENSA_ILi32EEENSA_ILi256EEEEEENS_12float_e4m3_tENS5_IJlSC_lEEESK_SL_NS4_8TiledMMAINS4_8MMA_AtomIJNS4_4SM904GMMA30MMA_64x32x32_F32E4M3E4M3_SS_TNILNSP_7ScaleInE1ELSR_1EEEEEENS4_6LayoutISD_NS5_IJSC_NSA_ILi0EEESV_EEEEENS5_IJNS4_10UnderscoreESY_SY_EEEEENS4_13SM90_TMA_LOADENS4_14ComposedLayoutINS4_7SwizzleILi3ELi4ELi3EEENS4_18smem_ptr_flag_bitsILi8EEENSU_INS5_IJNSA_ILi8EEESG_EEENS5_IJSG_SC_EEEEEEEvNS4_8identityENS4_23SM90_TMA_LOAD_MULTICASTES1B_vS1C_EENS_8epilogue10collective6detail29Sm90TmaWarpSpecializedAdapterINS1G_15DefaultEpilogueISK_SL_SL_NS1F_6thread17LinearCombinationISK_Li1EffLNS1K_9ScaleType4KindE0ELNS_15FloatRoundStyleE2ESK_EENS1_15EpilogueDefaultEEEEEvvEEEEvNT_6ParamsE:
[----:B------:R-:W-:Y:S01]  /*0000*/  LDC R1, c[0x0][0x28] ;  /* 0x00000a00ff017b82 */ /* 0x000fe20000000800 */
[----:B------:R-:W0:Y:S01]  /*0010*/  S2R R0, SR_TID.X ;  /* 0x0000000000007919 */ /* 0x000e220000002100 */
[----:B------:R-:W-:Y:S01]  /*0020*/  ELECT P0, URZ, PT ;  /* 0x00000000003f782f */ /* 0x000fe20003800000 */
[----:B------:R-:W-:Y:S01]  /*0030*/  BSSY B0, `(.L_x_0) ;  /* 0x000000f000007945 */ /* 0x000fe20003800000 */
[--C-:B0-----:R-:W-:Y:S02]  /*0040*/  SHF.R.U32.HI R2, RZ, 0x5, R0.reuse ;  /* 0x00000005ff027819 */ /* 0x101fe40000011600 */
[----:B------:R-:W-:-:S03]  /*0050*/  SHF.R.U32.HI R4, RZ, 0x7, R0 ;  /* 0x00000007ff047819 */ /* 0x000fc60000011600 */
[----:B------:R-:W0:Y:S04]  /*0060*/  SHFL.IDX PT, R3, R2, RZ, 0x1f ;  /* 0x00001fff02037589 */ /* 0x000e2800000e0000 */
[----:B------:R1:W2:Y:S01]  /*0070*/  SHFL.IDX PT, R5, R4, RZ, 0x1f ;  /* 0x00001fff04057589 */ /* 0x0002a200000e0000 */
[----:B0-----:R-:W-:-:S13]  /*0080*/  ISETP.NE.OR P0, PT, R3, RZ, !P0 ;  /* 0x000000ff0300720c */ /* 0x001fda0004705670 */
[----:B-12---:R-:W-:Y:S05]  /*0090*/  @P0 BRA `(.L_x_1) ;  /* 0x0000000000200947 */ /* 0x006fea0003800000 */
[----:B------:R-:W-:Y:S02]  /*00a0*/  ULDC.64 UR4, c[0x0][0x198] ;  /* 0x0000660000047ab9 */ /* 0x000fe40000000a00 */
[----:B------:R-:W-:Y:S02]  /*00b0*/  UIADD3 UR6, UP0, UR4, 0xf0, URZ ;  /* 0x000000f004067890 */ /* 0x000fe4000ff1e03f */
[----:B------:R-:W-:Y:S02]  /*00c0*/  UIADD3 UR4, UP1, UR4, 0x1f0, URZ ;  /* 0x000001f004047890 */ /* 0x000fe4000ff3e03f */
[----:B------:R-:W-:Y:S02]  /*00d0*/  UIADD3.X UR7, URZ, UR5, URZ, UP0, !UPT ;  /* 0x000000053f077290 */ /* 0x000fe400087fe43f */
[----:B------:R-:W-:-:S07]  /*00e0*/  UIADD3.X UR5, URZ, UR5, URZ, UP1, !UPT ;  /* 0x000000053f057290 */ /* 0x000fce0008ffe43f */
[----:B------:R0:W-:Y:S02]  /*00f0*/  UTMACCTL.PF [UR6] ;  /* 0x00000000060079b9 */ /* 0x0001e40008040000 */
[----:B------:R0:W-:Y:S02]  /*0100*/  UTMACCTL.PF [UR4] ;  /* 0x00000000040079b9 */ /* 0x0001e40008040000 */
[----:B0-----:R-:W-:Y:S01]  /*0110*/  NOP ;  /* 0x0000000000007918 */ /* 0x001fe20000000000 */
.L_x_1:
[----:B------:R-:W-:Y:S05]  /*0120*/  BSYNC B0 ;  /* 0x0000000000007941 */ /* 0x000fea0003800000 */
.L_x_0:
[----:B------:R-:W0:Y:S02]  /*0130*/  SHFL.IDX PT, R6, R2, RZ, 0x1f ;  /* 0x00001fff02067589 */ /* 0x000e2400000e0000 */
[----:B0-----:R-:W-:-:S13]  /*0140*/  ISETP.NE.AND P0, PT, R6, RZ, PT ;  /* 0x000000ff0600720c */ /* 0x001fda0003f05270 */
[----:B------:R-:W-:Y:S05]  /*0150*/  @P0 BRA `(.L_x_2) ;  /* 0x0000000000600947 */ /* 0x000fea0003800000 */
[----:B------:R-:W0:Y:S01]  /*0160*/  S2UR UR8, SR_CgaCtaId ;  /* 0x00000000000879c3 */ /* 0x000e220000008800 */
[----:B------:R-:W-:Y:S01]  /*0170*/  UMOV UR4, 0x400 ;  /* 0x0000040000047882 */ /* 0x000fe20000000000 */
[----:B------:R-:W-:Y:S01]  /*0180*/  UMOV UR5, 0x1 ;  /* 0x0000000100057882 */ /* 0x000fe20000000000 */
[----:B------:R-:W-:Y:S01]  /*0190*/  UMOV UR6, 0x4 ;  /* 0x0000000400067882 */ /* 0x000fe20000000000 */
[----:B------:R-:W-:Y:S01]  /*01a0*/  ELECT P0, URZ, PT ;  /* 0x00000000003f782f */ /* 0x000fe20003800000 */
[----:B------:R-:W-:-:S04]  /*01b0*/  UIADD3 UR6, -UR6, 0x100000, URZ ;  /* 0x0010000006067890 */ /* 0x000fc8000fffe13f */
[----:B------:R-:W-:Y:S02]  /*01c0*/  USHF.L.U32 UR7, UR6, 0xb, URZ ;  /* 0x0000000b06077899 */ /* 0x000fe4000800063f */
[----:B------:R-:W-:Y:S02]  /*01d0*/  USHF.L.U32 UR6, UR6, 0x1, URZ ;  /* 0x0000000106067899 */ /* 0x000fe4000800063f */
[----:B0-----:R-:W-:Y:S02]  /*01e0*/  ULEA UR8, UR8, UR4, 0x18 ;  /* 0x0000000408087291 */ /* 0x001fe4000f8ec03f */
[----:B------:R-:W-:-:S04]  /*01f0*/  UIADD3 UR4, -UR5, 0x100000, URZ ;  /* 0x0010000005047890 */ /* 0x000fc8000fffe13f */
[----:B------:R-:W-:Y:S02]  /*0200*/  USHF.L.U32 UR5, UR4, 0xb, URZ ;  /* 0x0000000b04057899 */ /* 0x000fe4000800063f */
[----:B------:R-:W-:Y:S01]  /*0210*/  USHF.L.U32 UR4, UR4, 0x1, URZ ;  /* 0x0000000104047899 */ /* 0x000fe2000800063f */
[----:B------:R-:W0:Y:S11]  /*0220*/  FENCE.VIEW.ASYNC.S ;  /* 0x00000000000073c6 */ /* 0x000e360000000000 */
[----:B0-----:R0:W1:Y:S01]  /*0230*/  SYNCS.EXCH.64 URZ, [UR8], UR4 ;  /* 0x00000004083f75b2 */ /* 0x0010620008000100 */
[----:B------:R0:W2:Y:S01]  /*0240*/  SYNCS.EXCH.64 URZ, [UR8+0x28], UR6 ;  /* 0x00002806083f75b2 */ /* 0x0000a20008000100 */
[----:B------:R0:W3:Y:S01]  /*0250*/  SYNCS.EXCH.64 URZ, [UR8+0x8], UR4 ;  /* 0x00000804083f75b2 */ /* 0x0000e20008000100 */
[----:B------:R0:W4:Y:S01]  /*0260*/  SYNCS.EXCH.64 URZ, [UR8+0x30], UR6 ;  /* 0x00003006083f75b2 */ /* 0x0001220008000100 */
[----:B------:R0:W0:Y:S01]  /*0270*/  SYNCS.EXCH.64 URZ, [UR8+0x10], UR4 ;  /* 0x00001004083f75b2 */ /* 0x0000220008000100 */
[----:B------:R0:W0:Y:S01]  /*0280*/  SYNCS.EXCH.64 URZ, [UR8+0x38], UR6 ;  /* 0x00003806083f75b2 */ /* 0x0000220008000100 */
[----:B------:R0:W0:Y:S01]  /*0290*/  SYNCS.EXCH.64 URZ, [UR8+0x18], UR4 ;  /* 0x00001804083f75b2 */ /* 0x0000220008000100 */
[----:B------:R0:W0:Y:S01]  /*02a0*/  SYNCS.EXCH.64 URZ, [UR8+0x40], UR6 ;  /* 0x00004006083f75b2 */ /* 0x0000220008000100 */
[----:B------:R0:W0:Y:S01]  /*02b0*/  SYNCS.EXCH.64 URZ, [UR8+0x20], UR4 ;  /* 0x00002004083f75b2 */ /* 0x0000220008000100 */
[----:B------:R0:W0:Y:S01]  /*02c0*/  SYNCS.EXCH.64 URZ, [UR8+0x48], UR6 ;  /* 0x00004806083f75b2 */ /* 0x0000220008000100 */
[----:B------:R-:W-:Y:S01]  /*02d0*/  NOP ;  /* 0x0000000000007918 */ /* 0x000fe20000000000 */
.L_x_2:
[----:B------:R-:W-:Y:S01]  /*02e0*/  SHF.R.S32.HI R7, RZ, 0x1f, R0 ;  /* 0x0000001fff077819 */ /* 0x000fe20000011400 */
[----:B------:R-:W5:Y:S01]  /*02f0*/  SHFL.IDX PT, R2, R2, RZ, 0x1f ;  /* 0x00001fff02027589 */ /* 0x000f6200000e0000 */
[----:B0-----:R-:W0:Y:S01]  /*0300*/  S2UR UR8, SR_CTAID.X ;  /* 0x00000000000879c3 */ /* 0x001e220000002500 */
[----:B------:R-:W-:Y:S02]  /*0310*/  ELECT P0, URZ, PT ;  /* 0x00000000003f782f */ /* 0x000fe40003800000 */
[----:B------:R-:W-:Y:S01]  /*0320*/  LEA.HI R7, R7, R0, RZ, 0x7 ;  /* 0x0000000007077211 */ /* 0x000fe200078f38ff */
[----:B------:R-:W1:Y:S01]  /*0330*/  S2R R4, SR_CTAID.Y ;  /* 0x0000000000047919 */ /* 0x000e620000002600 */
[----:B------:R-:W-:Y:S01]  /*0340*/  SHF.R.S32.HI R11, RZ, 0x1f, R6 ;  /* 0x0000001fff0b7819 */ /* 0x000fe20000011406 */
[----:B------:R-:W-:Y:S01]  /*0350*/  ULDC UR4, c[0x0][0x150] ;  /* 0x0000540000047ab9 */ /* 0x000fe20000000800 */
[----:B------:R-:W-:Y:S01]  /*0360*/  LOP3.LUT R7, R7, 0xffffff80, RZ, 0xc0, !PT ;  /* 0xffffff8007077812 */ /* 0x000fe200078ec0ff */
[----:B------:R-:W-:Y:S01]  /*0370*/  VIADD R16, R5, 0xffffffff ;  /* 0xffffffff05107836 */ /* 0x000fe20000000000 */
[----:B------:R-:W-:Y:S01]  /*0380*/  LEA.HI R11, R11, R6, RZ, 0x2 ;  /* 0x000000060b0b7211 */ /* 0x000fe200078f10ff */
[----:B------:R-:W2:Y:S01]  /*0390*/  LDC R10, c[0x0][0x144] ;  /* 0x00005100ff0a7b82 */ /* 0x000ea20000000800 */
[----:B------:R-:W-:Y:S01]  /*03a0*/  NOP ;  /* 0x0000000000007918 */ /* 0x000fe20000000000 */
[----:B------:R-:W-:Y:S01]  /*03b0*/  IMAD.IADD R7, R0, 0x1, -R7 ;  /* 0x0000000100077824 */ /* 0x000fe200078e0a07 */
[----:B------:R-:W-:Y:S01]  /*03c0*/  LOP3.LUT R11, R11, 0x3ffffffc, RZ, 0xc0, !PT ;  /* 0x3ffffffc0b0b7812 */ /* 0x000fe200078ec0ff */
[----:B------:R-:W-:Y:S01]  /*03d0*/  NOP ;  /* 0x0000000000007918 */ /* 0x000fe20000000000 */
[----:B------:R-:W-:-:S02]  /*03e0*/  ISETP.GE.U32.AND P6, PT, R16, 0x2, PT ;  /* 0x000000021000780c */ /* 0x000fc40003fc6070 */
[----:B------:R-:W-:Y:S01]  /*03f0*/  SHF.R.S32.HI R8, RZ, 0x1f, R7 ;  /* 0x0000001fff087819 */ /* 0x000fe20000011407 */
[----:B------:R-:W-:Y:S01]  /*0400*/  IMAD.IADD R6, R6, 0x1, -R11 ;  /* 0x0000000106067824 */ /* 0x000fe200078e0a0b */
[----:B------:R-:W3:Y:S01]  /*0410*/  LDC R13, c[0x0][0x140] ;  /* 0x00005000ff0d7b82 */ /* 0x000ee20000000800 */
[----:B------:R-:W-:Y:S02]  /*0420*/  ISETP.NE.AND P4, PT, R5, RZ, PT ;  /* 0x000000ff0500720c */ /* 0x000fe40003f85270 */
[----:B------:R-:W-:Y:S02]  /*0430*/  LEA.HI R8, R8, R7, RZ, 0x3 ;  /* 0x0000000708087211 */ /* 0x000fe400078f18ff */
[----:B-----5:R-:W-:Y:S02]  /*0440*/  ISETP.NE.OR P0, PT, R2, RZ, !P0 ;  /* 0x000000ff0200720c */ /* 0x020fe40004705670 */
[--C-:B------:R-:W-:Y:S01]  /*0450*/  SHF.R.S32.HI R2, RZ, 0x3, R8.reuse ;  /* 0x00000003ff027819 */ /* 0x100fe20000011408 */
[----:B------:R-:W5:Y:S01]  /*0460*/  LDC R11, c[0x0][0x148] ;  /* 0x00005200ff0b7b82 */ /* 0x000f620000000800 */
[----:B------:R-:W-:-:S02]  /*0470*/  SHF.R.S32.HI R9, RZ, 0x1f, R8 ;  /* 0x0000001fff097819 */ /* 0x000fc40000011408 */
[----:B0-----:R-:W-:Y:S02]  /*0480*/  I2FP.F32.U32 R8, UR8 ;  /* 0x0000000800087c45 */ /* 0x001fe40008201000 */
[----:B------:R-:W-:-:S03]  /*0490*/  LEA.HI R9, R9, R2, RZ, 0x2 ;  /* 0x0000000209097211 */ /* 0x000fc600078f10ff */
[----:B------:R-:W-:Y:S01]  /*04a0*/  FMUL R8, R8, UR4 ;  /* 0x0000000408087c20 */ /* 0x000fe20008400000 */
[----:B------:R-:W-:Y:S01]  /*04b0*/  LOP3.LUT R9, R9, 0xfffffffc, RZ, 0xc0, !PT ;  /* 0xfffffffc09097812 */ /* 0x000fe200078ec0ff */
[----:B------:R-:W-:Y:S01]  /*04c0*/  VOTEU.ALL UP0, P0 ;  /* 0x00000000003f7886 */ /* 0x000fe20000000000 */
[----:B-1----:R-:W-:Y:S01]  /*04d0*/  I2FP.F32.U32 R12, R4 ;  /* 0x00000004000c7245 */ /* 0x002fe20000201000 */
[----:B------:R-:W-:Y:S01]  /*04e0*/  ULDC UR4, c[0x0][0x154] ;  /* 0x0000550000047ab9 */ /* 0x000fe20000000800 */
[----:B------:R-:W-:Y:S01]  /*04f0*/  VOTEU.ALL UP1, P0 ;  /* 0x00000000003f7886 */ /* 0x000fe20000020000 */
[----:B------:R-:W0:Y:S01]  /*0500*/  F2I.U32.TRUNC.NTZ R8, R8 ;  /* 0x0000000800087305 */ /* 0x000e22000020f000 */
[----:B------:R-:W-:Y:S01]  /*0510*/  IMAD.IADD R9, R2, 0x1, -R9 ;  /* 0x0000000102097824 */ /* 0x000fe200078e0a09 */
[----:B------:R-:W1:Y:S01]  /*0520*/  @!UP0 S2UR UR7, SR_CgaCtaId ;  /* 0x00000000000789c3 */ /* 0x000e620000008800 */
[----:B------:R-:W-:Y:S01]  /*0530*/  FMUL R12, R12, UR4 ;  /* 0x000000040c0c7c20 */ /* 0x000fe20008400000 */
[----:B------:R-:W-:Y:S01]  /*0540*/  UMOV UR4, 0x20 ;  /* 0x0000002000047882 */ /* 0x000fe20000000000 */
[----:B------:R-:W-:Y:S01]  /*0550*/  IMAD R6, R6, 0x4, R9 ;  /* 0x0000000406067824 */ /* 0x000fe200078e0209 */
[----:B------:R-:W-:Y:S01]  /*0560*/  @!UP0 UMOV UR6, 0x400 ;  /* 0x0000040000068882 */ /* 0x000fe20000000000 */
[----:B------:R-:W-:-:S04]  /*0570*/  @!UP0 UIADD3 UR4, -UR4, 0x100000, URZ ;  /* 0x0010000004048890 */ /* 0x000fc8000fffe13f */
[----:B------:R-:W-:Y:S02]  /*0580*/  @!UP0 USHF.L.U32 UR5, UR4, 0xb, URZ ;  /* 0x0000000b04058899 */ /* 0x000fe4000800063f */
[----:B------:R-:W-:Y:S01]  /*0590*/  @!UP0 USHF.L.U32 UR4, UR4, 0x1, URZ ;  /* 0x0000000104048899 */ /* 0x000fe2000800063f */
[----:B---3--:R-:W-:Y:S01]  /*05a0*/  ISETP.EQ.U32.AND P3, PT, R13, 0x1, PT ;  /* 0x000000010d00780c */ /* 0x008fe20003f62070 */
[----:B------:R-:W3:Y:S01]  /*05b0*/  F2I.U32.TRUNC.NTZ R12, R12 ;  /* 0x0000000c000c7305 */ /* 0x000ee2000020f000 */
[----:B------:R-:W-:-:S04]  /*05c0*/  LEA.HI R2, R6, R6, RZ, 0x1 ;  /* 0x0000000606027211 */ /* 0x000fc800078f08ff */
[----:B------:R-:W-:Y:S01]  /*05d0*/  LOP3.LUT R9, R2, 0xfffffffe, RZ, 0xc0, !PT ;  /* 0xfffffffe02097812 */ /* 0x000fe200078ec0ff */
[----:B0-----:R-:W-:Y:S01]  /*05e0*/  IMAD.MOV R15, RZ, RZ, -R8 ;  /* 0x000000ffff0f7224 */ /* 0x001fe200078e0a08 */
[----:B------:R-:W-:-:S03]  /*05f0*/  SHF.R.S32.HI R2, RZ, 0x1f, R3 ;  /* 0x0000001fff027819 */ /* 0x000fc60000011403 */
[----:B--2---:R-:W-:Y:S01]  /*0600*/  IMAD R10, R10, R15, UR8 ;  /* 0x000000080a0a7e24 */ /* 0x004fe2000f8e020f */
[----:B------:R-:W-:Y:S01]  /*0610*/  LEA.HI R2, R2, R3, RZ, 0x2 ;  /* 0x0000000302027211 */ /* 0x000fe200078f10ff */
[----:B------:R-:W-:-:S03]  /*0620*/  IMAD.IADD R9, R6, 0x1, -R9 ;  /* 0x0000000106097824 */ /* 0x000fc600078e0a09 */
[----:B------:R-:W-:Y:S01]  /*0630*/  LOP3.LUT R2, R2, 0xfffffffc, RZ, 0xc0, !PT ;  /* 0xfffffffc02027812 */ /* 0x000fe200078ec0ff */
[----:B---3--:R-:W-:Y:S01]  /*0640*/  IMAD.MOV R20, RZ, RZ, -R12 ;  /* 0x000000ffff147224 */ /* 0x008fe200078e0a0c */
[----:B------:R-:W-:Y:S01]  /*0650*/  ISETP.NE.AND P2, PT, R9, R10, PT ;  /* 0x0000000a0900720c */ /* 0x000fe20003f45270 */
[C---:B------:R-:W-:Y:S01]  /*0660*/  IMAD.SHL.U32 R9, R6.reuse, 0x4, RZ ;  /* 0x0000000406097824 */ /* 0x040fe200078e00ff */
[----:B-1----:R-:W-:Y:S01]  /*0670*/  @!UP0 ULEA UR6, UR7, UR6, 0x18 ;  /* 0x0000000607068291 */ /* 0x002fe2000f8ec03f */
[----:B------:R-:W-:Y:S01]  /*0680*/  IMAD.IADD R2, R3, 0x1, -R2 ;  /* 0x0000000103027824 */ /* 0x000fe200078e0a02 */
[----:B------:R-:W-:Y:S01]  /*0690*/  VOTEU.ALL UP0, P0 ;  /* 0x00000000003f7886 */ /* 0x000fe20000000000 */
[----:B------:R-:W-:Y:S01]  /*06a0*/  LOP3.LUT P0, RZ, R7, 0x7, RZ, 0xc0, !PT ;  /* 0x0000000707ff7812 */ /* 0x000fe2000780c0ff */
[----:B------:R-:W-:Y:S01]  /*06b0*/  IMAD.MOV.U32 R7, RZ, RZ, 0x1 ;  /* 0x00000001ff077424 */ /* 0x000fe200078e00ff */
[----:B------:R-:W-:Y:S01]  /*06c0*/  LOP3.LUT R3, R6, 0xc, R9, 0x78, !PT ;  /* 0x0000000c06037812 */ /* 0x000fe200078e7809 */
[----:B-----5:R-:W-:Y:S01]  /*06d0*/  IMAD R9, R11, R20, R4 ;  /* 0x000000140b097224 */ /* 0x020fe200078e0204 */
[----:B------:R-:W-:-:S02]  /*06e0*/  ISETP.NE.AND P1, PT, R2, 0x3, PT ;  /* 0x000000030200780c */ /* 0x000fc40003f25270 */
[C---:B------:R-:W-:Y:S02]  /*06f0*/  ISETP.LT.U32.AND P0, PT, R3.reuse, 0x2, !P0 ;  /* 0x000000020300780c */ /* 0x040fe40004701070 */
[----:B------:R-:W-:Y:S01]  /*0700*/  @P2 LEA.HI R6, R3, R3, RZ, 0x1 ;  /* 0x0000000303062211 */ /* 0x000fe200078f08ff */
[----:B------:R-:W0:Y:S02]  /*0710*/  FENCE.VIEW.ASYNC.S ;  /* 0x00000000000073c6 */ /* 0x000e240000000000 */
[----:B0-----:R0:W1:Y:S01]  /*0720*/  @!UP0 SYNCS.EXCH.64 URZ, [UR6+0x60], UR4 ;  /* 0x00006004063f85b2 */ /* 0x0010620008000100 */
[----:B------:R-:W-:Y:S02]  /*0730*/  ISETP.EQ.OR P1, PT, R2, RZ, !P1 ;  /* 0x000000ff0200720c */ /* 0x000fe40004f22670 */
[----:B------:R-:W-:Y:S02]  /*0740*/  @P2 SHF.R.S32.HI R6, RZ, 0x1, R6 ;  /* 0x00000001ff062819 */ /* 0x000fe40000011406 */
[----:B------:R-:W-:-:S02]  /*0750*/  ISETP.EQ.AND P1, PT, R5, RZ, P1 ;  /* 0x000000ff0500720c */ /* 0x000fc40000f22270 */
[----:B------:R-:W-:Y:S02]  /*0760*/  @P2 ISETP.NE.AND P5, PT, R6, R9, PT ;  /* 0x000000090600220c */ /* 0x000fe40003fa5270 */
[----:B------:R-:W-:Y:S02]  /*0770*/  SEL R8, RZ, 0x1, !P0 ;  /* 0x00000001ff087807 */ /* 0x000fe40004000000 */
[----:B------:R-:W-:Y:S02]  /*0780*/  @P2 SEL R7, RZ, 0x1, P5 ;  /* 0x00000001ff072807 */ /* 0x000fe40002800000 */
[----:B------:R-:W-:Y:S02]  /*0790*/  SEL R6, RZ, 0x1, !P1 ;  /* 0x00000001ff067807 */ /* 0x000fe40004800000 */
[----:B------:R-:W-:Y:S01]  /*07a0*/  LOP3.LUT R7, R7, R8, RZ, 0xc0, !PT ;  /* 0x0000000807077212 */ /* 0x000fe200078ec0ff */
[----:B------:R0:W2:Y:S01]  /*07b0*/  @!UP1 SYNCS.EXCH.64 URZ, [UR6+0x68], UR4 ;  /* 0x00006804063f95b2 */ /* 0x0000a20008000100 */
[----:B------:R-:W-:Y:S01]  /*07c0*/  SEL R6, R6, 0x2, P6 ;  /* 0x0000000206067807 */ /* 0x000fe20003000000 */
[----:B------:R-:W-:Y:S01]  /*07d0*/  NOP ;  /* 0x0000000000007918 */ /* 0x000fe20000000000 */
[----:B------:R-:W-:Y:S05]  /*07e0*/  @!P3 BRA `(.L_x_3) ;  /* 0x000000000008b947 */ /* 0x000fea0003800000 */
[----:B-12-4-:R-:W-:Y:S01]  /*07f0*/  UCGABAR_ARV ;  /* 0x00000000000079c7 */ /* 0x016fe20008000000 */
[----:B------:R-:W-:Y:S05]  /*0800*/  BRA `(.L_x_4) ;  /* 0x0000000000047947 */ /* 0x000fea0003800000 */
.L_x_3:
[----:B-12-4-:R-:W-:Y:S01]  /*0810*/  NOP ;  /* 0x0000000000007918 */ /* 0x016fe20000000000 */
.L_x_4:
[----:B------:R-:W1:Y:S01]  /*0820*/  LDC R5, c[0x0][0x65c] ;  /* 0x00019700ff057b82 */ /* 0x000e620000000800 */
[----:B------:R-:W-:Y:S02]  /*0830*/  IMAD.U32 R8, RZ, RZ, UR8 ;  /* 0x00000008ff087e24 */ /* 0x000fe4000f8e00ff */
[----:B------:R-:W-:Y:S01]  /*0840*/  IMAD.MOV.U32 R9, RZ, RZ, RZ ;  /* 0x000000ffff097224 */ /* 0x000fe200078e00ff */
[----:B-1----:R-:W-:-:S13]  /*0850*/  ISETP.NE.AND P2, PT, R5, 0x1, PT ;  /* 0x000000010500780c */ /* 0x002fda0003f45270 */
[----:B------:R-:W1:Y:S01]  /*0860*/  @P2 LDC R15, c[0x0][0x10] ;  /* 0x00000400ff0f2b82 */ /* 0x000e620000000800 */
[----:B------:R-:W-:Y:S02]  /*0870*/  @P2 IMAD.MOV.U32 R5, RZ, RZ, RZ ;  /* 0x000000ffff052224 */ /* 0x000fe400078e00ff */
[----:B------:R-:W-:-:S05]  /*0880*/  @P2 IMAD.MOV.U32 R17, RZ, RZ, RZ ;  /* 0x000000ffff112224 */ /* 0x000fca00078e00ff */
[----:B------:R-:W2:Y:S01]  /*0890*/  @!P2 LDC R13, c[0x0][0xc] ;  /* 0x00000300ff0dab82 */ /* 0x000ea20000000800 */
[----:B-1----:R-:W-:-:S04]  /*08a0*/  @P2 IMAD.WIDE.U32 R14, R15, UR8, R4 ;  /* 0x000000080f0e2c25 */ /* 0x002fc8000f8e0004 */
[----:B--2---:R-:W-:-:S04]  /*08b0*/  @!P2 IMAD.WIDE.U32 R12, R4, R13, R8 ;  /* 0x0000000d040ca225 */ /* 0x004fc800078e0008 */
[----:B------:R-:W-:Y:S02]  /*08c0*/  @P2 IMAD.MOV.U32 R8, RZ, RZ, R14 ;  /* 0x000000ffff082224 */ /* 0x000fe400078e000e */
[----:B------:R-:W-:Y:S02]  /*08d0*/  @P2 IMAD.IADD R9, R15, 0x1, R17 ;  /* 0x000000010f092824 */ /* 0x000fe400078e0211 */
[----:B------:R-:W-:Y:S02]  /*08e0*/  @!P2 IMAD.MOV.U32 R8, RZ, RZ, R12 ;  /* 0x000000ffff08a224 */ /* 0x000fe400078e000c */
[----:B------:R-:W-:Y:S01]  /*08f0*/  @!P2 IMAD.MOV.U32 R9, RZ, RZ, R13 ;  /* 0x000000ffff09a224 */ /* 0x000fe200078e000d */
[----:B------:R-:W-:Y:S06]  /*0900*/  @!P3 BRA `(.L_x_5) ;  /* 0x00000000000cb947 */ /* 0x000fec0003800000 */
[----:B------:R-:W-:Y:S01]  /*0910*/  UCGABAR_WAIT ;  /* 0x0000000000007dc7 */ /* 0x000fe20008000000 */
[----:B------:R-:W-:Y:S01]  /*0920*/  CCTL.IVALL ;  /* 0x00000000ff00798f */ /* 0x000fe20002000000 */
[----:B------:R-:W-:Y:S05]  /*0930*/  BRA `(.L_x_6) ;  /* 0x0000000000047947 */ /* 0x000fea0003800000 */
.L_x_5:
[----:B------:R-:W-:Y:S06]  /*0940*/  BAR.SYNC.DEFER_BLOCKING 0x0 ;  /* 0x0000000000007b1d */ /* 0x000fec0000010000 */
.L_x_6:
[----:B------:R-:W-:Y:S05]  /*0950*/  @!P4 BRA `(.L_x_7) ;  /* 0x000000380024c947 */ /* 0x000fea0003800000 */
[----:B------:R-:W-:-:S13]  /*0960*/  ISETP.GT.U32.AND P0, PT, R16, 0x1, PT ;  /* 0x000000011000780c */ /* 0x000fda0003f04070 */
[----:B0-----:R-:W-:Y:S05]  /*0970*/  @P0 EXIT ;  /* 0x000000000000094d */ /* 0x001fea0003800000 */
[----:B------:R-:W-:Y:S01]  /*0980*/  ULDC.64 UR4, c[0x0][0x650] ;  /* 0x0001940000047ab9 */ /* 0x000fe20000000a00 */
[----:B------:R-:W-:Y:S01]  /*0990*/  PRMT R14, RZ, 0x7610, R14 ;  /* 0x00007610ff0e7816 */ /* 0x000fe2000000000e */
[----:B------:R-:W-:Y:S01]  /*09a0*/  IMAD.MOV.U32 R22, RZ, RZ, -0x1 ;  /* 0xffffffffff167424 */ /* 0x000fe200078e00ff */
[----:B------:R-:W-:Y:S01]  /*09b0*/  ISETP.GE.U32.AND P0, PT, R8, UR4, PT ;  /* 0x0000000408007c0c */ /* 0x000fe2000bf06070 */
[----:B------:R-:W-:Y:S02]  /*09c0*/  IMAD.MOV.U32 R15, RZ, RZ, -0x1 ;  /* 0xffffffffff0f7424 */ /* 0x000fe400078e00ff */
[----:B------:R-:W-:Y:S01]  /*09d0*/  IMAD.MOV.U32 R41, RZ, RZ, -0x1 ;  /* 0xffffffffff297424 */ /* 0x000fe200078e00ff */
[----:B------:R-:W-:-:S13]  /*09e0*/  ISETP.GE.U32.AND.EX P0, PT, R9, UR5, PT, P0 ;  /* 0x0000000509007c0c */ /* 0x000fda000bf06100 */
[----:B------:R-:W-:Y:S05]  /*09f0*/  @P0 BRA `(.L_x_8) ;  /* 0x0000000400240947 */ /* 0x000fea0003800000 */
[----:B------:R-:W0:Y:S01]  /*0a00*/  LDC.64 R22, c[0x0][0x628] ;  /* 0x00018a00ff167b82 */ /* 0x000e220000000a00 */
[----:B------:R-:W-:Y:S02]  /*0a10*/  IMAD.MOV.U32 R12, RZ, RZ, R8 ;  /* 0x000000ffff0c7224 */ /* 0x000fe400078e0008 */
[----:B------:R-:W-:-:S05]  /*0a20*/  IMAD.MOV.U32 R13, RZ, RZ, R9 ;  /* 0x000000ffff0d7224 */ /* 0x000fca00078e0009 */
[----:B------:R-:W1:Y:S08]  /*0a30*/  LDC R2, c[0x0][0x630] ;  /* 0x00018c00ff027b82 */ /* 0x000e700000000800 */
[----:B------:R-:W2:Y:S01]  /*0a40*/  LDC.64 R24, c[0x0][0x620] ;  /* 0x00018800ff187b82 */ /* 0x000ea20000000a00 */
[----:B0-----:R-:W-:-:S04]  /*0a50*/  ISETP.NE.U32.AND P0, PT, R22, RZ, PT ;  /* 0x000000ff1600720c */ /* 0x001fc80003f05070 */
[----:B------:R-:W-:-:S13]  /*0a60*/  ISETP.NE.AND.EX P0, PT, R23, RZ, PT, P0 ;  /* 0x000000ff1700720c */ /* 0x000fda0003f05300 */
[----:B-12---:R-:W-:Y:S05]  /*0a70*/  @!P0 BRA `(.L_x_9) ;  /* 0x0000000000288947 */ /* 0x006fea0003800000 */
[----:B------:R-:W0:Y:S02]  /*0a80*/  LDC R17, c[0x0][0x634] ;  /* 0x00018d00ff117b82 */ /* 0x000e240000000800 */
[----:B0-----:R-:W-:-:S05]  /*0a90*/  IADD3 R17, P0, R8, R17, RZ ;  /* 0x0000001108117210 */ /* 0x001fca0007f1e0ff */
[----:B------:R-:W-:-:S04]  /*0aa0*/  IMAD.X R19, RZ, RZ, R9, P0 ;  /* 0x000000ffff137224 */ /* 0x000fc800000e0609 */
[----:B------:R-:W-:-:S04]  /*0ab0*/  IMAD.WIDE.U32 R12, R19, R22, RZ ;  /* 0x00000016130c7225 */ /* 0x000fc800078e00ff */
[----:B------:R-:W-:-:S04]  /*0ac0*/  IMAD.WIDE.U32 R14, P0, R17, R23, R12 ;  /* 0x00000017110e7225 */ /* 0x000fc8000780000c */
[----:B------:R-:W-:-:S04]  /*0ad0*/  IMAD.WIDE.U32 R12, R17, R22, RZ ;  /* 0x00000016110c7225 */ /* 0x000fc800078e00ff */
[----:B------:R-:W-:Y:S01]  /*0ae0*/  IMAD.X R17, RZ, RZ, RZ, P0 ;  /* 0x000000ffff117224 */ /* 0x000fe200000e06ff */
[----:B------:R-:W-:Y:S01]  /*0af0*/  IADD3 RZ, P0, R13, R14, RZ ;  /* 0x0000000e0dff7210 */ /* 0x000fe20007f1e0ff */
[----:B------:R-:W-:-:S04]  /*0b00*/  IMAD.MOV.U32 R16, RZ, RZ, R15 ;  /* 0x000000ffff107224 */ /* 0x000fc800078e000f */
[----:B------:R-:W-:-:S08]  /*0b10*/  IMAD.WIDE.U32.X R12, R19, R23, R16, P0 ;  /* 0x00000017130c7225 */ /* 0x000fd000000e0410 */
.L_x_9:
[----:B------:R-:W0:Y:S01]  /*0b20*/  LDC.64 R26, c[0x0][0x640] ;  /* 0x00019000ff1a7b82 */ /* 0x000e220000000a00 */
[--C-:B------:R-:W-:Y:S01]  /*0b30*/  SHF.R.U64 R41, R12, R2, R13.reuse ;  /* 0x000000020c297219 */ /* 0x100fe2000000120d */
[----:B------:R-:W-:Y:S01]  /*0b40*/  IMAD R29, R11, R20, R4 ;  /* 0x000000140b1d7224 */ /* 0x000fe200078e0204 */
[----:B------:R-:W-:Y:S02]  /*0b50*/  SHF.R.U32.HI R2, RZ, R2, R13 ;  /* 0x00000002ff027219 */ /* 0x000fe4000001160d */
[----:B------:R-:W-:-:S03]  /*0b60*/  IADD3 R5, P0, RZ, -R41, RZ ;  /* 0x80000029ff057210 */ /* 0x000fc60007f1e0ff */
[----:B------:R-:W1:Y:S02]  /*0b70*/  LDC R14, c[0x0][0x618] ;  /* 0x00018600ff0e7b82 */ /* 0x000e640000000800 */
[----:B------:R-:W-:-:S04]  /*0b80*/  IMAD.X R13, RZ, RZ, ~R2, P0 ;  /* 0x000000ffff0d7224 */ /* 0x000fc800000e0e02 */
[-C--:B------:R-:W-:Y:S02]  /*0b90*/  IMAD R2, R13, R24.reuse, RZ ;  /* 0x000000180d027224 */ /* 0x080fe400078e02ff */
[----:B------:R-:W2:Y:S01]  /*0ba0*/  LDC R18, c[0x0][0x608] ;  /* 0x00018200ff127b82 */ /* 0x000ea20000000800 */
[----:B------:R-:W-:-:S04]  /*0bb0*/  IMAD.WIDE.U32 R12, R5, R24, R8 ;  /* 0x00000018050c7225 */ /* 0x000fc800078e0008 */
[----:B------:R-:W-:Y:S02]  /*0bc0*/  IMAD R5, R5, R25, R2 ;  /* 0x0000001905057224 */ /* 0x000fe400078e0202 */
[----:B------:R-:W-:Y:S01]  /*0bd0*/  IMAD.MOV.U32 R25, RZ, RZ, 0x1 ;  /* 0x00000001ff197424 */ /* 0x000fe200078e00ff */
[----:B------:R-:W3:Y:S01]  /*0be0*/  LDC R22, c[0x0][0x658] ;  /* 0x00019600ff167b82 */ /* 0x000ee20000000800 */
[----:B------:R-:W-:Y:S01]  /*0bf0*/  IMAD.IADD R5, R13, 0x1, R5 ;  /* 0x000000010d057824 */ /* 0x000fe200078e0205 */
[----:B0-----:R-:W-:Y:S01]  /*0c00*/  ISETP.NE.U32.AND P0, PT, R26, RZ, PT ;  /* 0x000000ff1a00720c */ /* 0x001fe20003f05070 */
[----:B------:R-:W-:-:S03]  /*0c10*/  IMAD.MOV.U32 R13, RZ, RZ, -0x1 ;  /* 0xffffffffff0d7424 */ /* 0x000fc600078e00ff */
[----:B------:R-:W-:Y:S02]  /*0c20*/  ISETP.NE.AND.EX P0, PT, R27, RZ, PT, P0 ;  /* 0x000000ff1b00720c */ /* 0x000fe40003f05300 */
[----:B------:R-:W0:Y:S01]  /*0c30*/  LDC R19, c[0x0][0x600] ;  /* 0x00018000ff137b82 */ /* 0x000e220000000800 */
[-CC-:B-1----:R-:W-:Y:S02]  /*0c40*/  SHF.R.U64 R16, R12, R14.reuse, R5.reuse ;  /* 0x0000000e0c107219 */ /* 0x182fe40000001205 */
[----:B------:R-:W-:-:S05]  /*0c50*/  SHF.R.U32.HI R5, RZ, R14, R5 ;  /* 0x0000000eff057219 */ /* 0x000fca0000011605 */
[----:B------:R-:W1:Y:S01]  /*0c60*/  LDC R21, c[0x0][0x648] ;  /* 0x00019200ff157b82 */ /* 0x000e620000000800 */
[-CC-:B--2---:R-:W-:Y:S02]  /*0c70*/  SHF.R.U64 R28, R16, R18.reuse, R5.reuse ;  /* 0x00000012101c7219 */ /* 0x184fe40000001205 */
[----:B------:R-:W-:-:S05]  /*0c80*/  SHF.R.U32.HI R5, RZ, R18, R5 ;  /* 0x00000012ff057219 */ /* 0x000fca0000011605 */
[----:B------:R-:W2:Y:S01]  /*0c90*/  LDC R23, c[0x0][0x638] ;  /* 0x00018e00ff177b82 */ /* 0x000ea20000000800 */
[-CC-:B---3--:R-:W-:Y:S02]  /*0ca0*/  SHF.R.U64 R18, R28, R22.reuse, R5.reuse ;  /* 0x000000161c127219 */ /* 0x188fe40000001205 */
[-C--:B------:R-:W-:Y:S02]  /*0cb0*/  SHF.L.U32 R2, R13, R22.reuse, RZ ;  /* 0x000000160d027219 */ /* 0x080fe400000006ff */
[----:B------:R-:W-:Y:S01]  /*0cc0*/  SHF.R.U32.HI R5, RZ, R22, R5 ;  /* 0x00000016ff057219 */ /* 0x000fe20000011605 */
[----:B------:R-:W-:Y:S01]  /*0cd0*/  IMAD.MOV.U32 R4, RZ, RZ, R18 ;  /* 0x000000ffff047224 */ /* 0x000fe200078e0012 */
[----:B------:R-:W-:Y:S01]  /*0ce0*/  LOP3.LUT R11, RZ, R2, RZ, 0x33, !PT ;  /* 0x00000002ff0b7212 */ /* 0x000fe200078e33ff */
[----:B------:R-:W3:Y:S01]  /*0cf0*/  LDC R24, c[0x0][0x610] ;  /* 0x00018400ff187b82 */ /* 0x000ee20000000800 */
[----:B------:R-:W-:Y:S05]  /*0d00*/  @!P0 BRA `(.L_x_10) ;  /* 0x0000000000288947 */ /* 0x000fea0003800000 */
[----:B------:R-:W4:Y:S02]  /*0d10*/  LDC R15, c[0x0][0x64c] ;  /* 0x00019300ff0f7b82 */ /* 0x000f240000000800 */
[----:B----4-:R-:W-:-:S05]  /*0d20*/  IADD3 R15, P0, R18, R15, RZ ;  /* 0x0000000f120f7210 */ /* 0x010fca0007f1e0ff */
        /* <DEDUP_REMOVED lines=8> */
.L_x_10:
[----:B-1----:R-:W-:Y:S01]  /*0db0*/  SHF.R.U64 R4, R4, R21, R5 ;  /* 0x0000001504047219 */ /* 0x002fe20000001205 */
[----:B0-----:R-:W-:Y:S01]  /*0dc0*/  VIADD R5, R19, 0xffffffff ;  /* 0xffffffff13057836 */ /* 0x001fe20000000000 */
[----:B------:R-:W-:Y:S01]  /*0dd0*/  SHF.L.U32 R2, R25, R22, RZ ;  /* 0x0000001619027219 */ /* 0x000fe200000006ff */
[----:B------:R-:W-:Y:S01]  /*0de0*/  IMAD.MOV.U32 R14, RZ, RZ, 0x1 ;  /* 0x00000001ff0e7424 */ /* 0x000fe200078e00ff */
[----:B------:R-:W-:Y:S01]  /*0df0*/  LOP3.LUT R11, R28, R11, RZ, 0xc0, !PT ;  /* 0x0000000b1c0b7212 */ /* 0x000fe200078ec0ff */
[----:B------:R-:W-:Y:S01]  /*0e00*/  IMAD.MOV R12, RZ, RZ, -R4 ;  /* 0x000000ffff0c7224 */ /* 0x000fe200078e0a04 */
[----:B------:R-:W-:Y:S02]  /*0e10*/  SEL R10, R10, R29, !P2 ;  /* 0x0000001d0a0a7207 */ /* 0x000fe40005000000 */
[----:B------:R-:W-:Y:S01]  /*0e20*/  LOP3.LUT R5, R16, R5, RZ, 0xc0, !PT ;  /* 0x0000000510057212 */ /* 0x000fe200078ec0ff */
[----:B------:R-:W-:Y:S02]  /*0e30*/  IMAD R11, R2, R4, R11 ;  /* 0x00000004020b7224 */ /* 0x000fe400078e020b */
[----:B--2---:R-:W-:-:S02]  /*0e40*/  IMAD R2, R12, R23, R18 ;  /* 0x000000170c027224 */ /* 0x004fc400078e0212 */
[----:B---3--:R-:W-:Y:S02]  /*0e50*/  IMAD R10, R11, R24, R10 ;  /* 0x000000180b0a7224 */ /* 0x008fe400078e020a */
[----:B------:R-:W-:-:S05]  /*0e60*/  IMAD R5, R2, R19, R5 ;  /* 0x0000001302057224 */ /* 0x000fca00078e0205 */
[----:B------:R-:W-:Y:S02]  /*0e70*/  SEL R15, R5, R10, !P2 ;  /* 0x0000000a050f7207 */ /* 0x000fe40005000000 */
[----:B------:R-:W-:-:S07]  /*0e80*/  SEL R22, R10, R5, !P2 ;  /* 0x000000050a167207 */ /* 0x000fce0005000000 */
.L_x_8:
[----:B------:R-:W-:-:S08]  /*0e90*/  NOP ;  /* 0x0000000000007918 */ /* 0x000fd00000000000 */
[----:B------:R-:W0:Y:S02]  /*0ea0*/  USETMAXREG.TRY_ALLOC.CTAPOOL UP0, 0xe8 ;  /* 0x000000e8000079c8 */ /* 0x000e240008000600 */
[----:B0-----:R-:W-:-:S13]  /*0eb0*/  PLOP3.LUT P0, PT, PT, PT, UP0, 0x80, 0x0 ;  /* 0x000000000000781c */ /* 0x001fda0003f0f008 */
[----:B------:R-:W-:Y:S05]  /*0ec0*/  @!P0 BRA `(.L_x_8) ;  /* 0xfffffffc00f08947 */ /* 0x000fea000383ffff */
[----:B------:R-:W-:Y:S01]  /*0ed0*/  ULDC.64 UR4, c[0x0][0x598] ;  /* 0x0001660000047ab9 */ /* 0x000fe20000000a00 */
[----:B------:R-:W-:Y:S01]  /*0ee0*/  ULDC.64 UR20, c[0x0][0x208] ;  /* 0x0000820000147ab9 */ /* 0x000fe20000000a00 */
[----:B------:R-:W-:-:S04]  /*0ef0*/  ISETP.NE.U32.AND P0, PT, RZ, UR4, PT ;  /* 0x00000004ff007c0c */ /* 0x000fc8000bf05070 */
[----:B------:R-:W-:-:S13]  /*0f00*/  ISETP.NE.AND.EX P0, PT, RZ, UR5, PT, P0 ;  /* 0x00000005ff007c0c */ /* 0x000fda000bf05300 */
[----:B------:R-:W-:Y:S05]  /*0f10*/  @!P0 BRA `(.L_x_11) ;  /* 0x00000000001c8947 */ /* 0x000fea0003800000 */
[----:B------:R-:W0:Y:S02]  /*0f20*/  LDC.64 R4, c[0x0][0x598] ;  /* 0x00016600ff047b82 */ /* 0x000e240000000a00 */
[----:B0-----:R-:W2:Y:S02]  /*0f30*/  LDG.E.64 R4, desc[UR20][R4.64] ;  /* 0x0000001404047981 */ /* 0x001ea4000c1e1b00 */
[----:B--2---:R-:W-:-:S04]  /*0f40*/  ISETP.NE.U32.AND P0, PT, R4, RZ, PT ;  /* 0x000000ff0400720c */ /* 0x004fc80003f05070 */
[----:B------:R-:W-:-:S13]  /*0f50*/  ISETP.NE.AND.EX P0, PT, R5, RZ, PT, P0 ;  /* 0x000000ff0500720c */ /* 0x000fda0003f05300 */
[----:B------:R-:W-:Y:S05]  /*0f60*/  @!P0 BRA `(.L_x_11) ;  /* 0x0000000000088947 */ /* 0x000fea0003800000 */
[----:B------:R0:W5:Y:S01]  /*0f70*/  LD.E R2, desc[UR20][R4.64] ;  /* 0x0000001404027980 */ /* 0x000162000c101900 */
[----:B------:R-:W-:Y:S05]  /*0f80*/  BRA `(.L_x_12) ;  /* 0x0000000000207947 */ /* 0x000fea0003800000 */
.L_x_11:
[----:B------:R-:W-:Y:S02]  /*0f90*/  ULDC.64 UR4, c[0x0][0x588] ;  /* 0x0001620000047ab9 */ /* 0x000fe40000000a00 */
[----:B------:R-:W-:-:S04]  /*0fa0*/  ISETP.NE.U32.AND P0, PT, RZ, UR4, PT ;  /* 0x00000004ff007c0c */ /* 0x000fc8000bf05070 */
[----:B------:R-:W-:-:S13]  /*0fb0*/  ISETP.NE.AND.EX P0, PT, RZ, UR5, PT, P0 ;  /* 0x00000005ff007c0c */ /* 0x000fda000bf05300 */
[----:B------:R-:W-:Y:S05]  /*0fc0*/  @!P0 BRA `(.L_x_13) ;  /* 0x00000000000c8947 */ /* 0x000fea0003800000 */
[----:B------:R-:W0:Y:S02]  /*0fd0*/  LDC.64 R4, c[0x0][0x588] ;  /* 0x00016200ff047b82 */ /* 0x000e240000000a00 */
[----:B0-----:R1:W5:Y:S01]  /*0fe0*/  LDG.E R2, desc[UR20][R4.64] ;  /* 0x0000001404027981 */ /* 0x001362000c1e1900 */
[----:B------:R-:W-:Y:S05]  /*0ff0*/  BRA `(.L_x_12) ;  /* 0x0000000000047947 */ /* 0x000fea0003800000 */
.L_x_13:
[----:B------:R-:W2:Y:S02]  /*1000*/  LDC R2, c[0x0][0x580] ;  /* 0x00016000ff027b82 */ /* 0x000ea40000000800 */
.L_x_12:
[----:B------:R-:W-:Y:S02]  /*1010*/  ULDC.64 UR4, c[0x0][0x5a0] ;  /* 0x0001680000047ab9 */ /* 0x000fe40000000a00 */
[----:B------:R-:W-:-:S04]  /*1020*/  ISETP.NE.U32.AND P0, PT, RZ, UR4, PT ;  /* 0x00000004ff007c0c */ /* 0x000fc8000bf05070 */
[----:B------:R-:W-:-:S13]  /*1030*/  ISETP.NE.AND.EX P0, PT, RZ, UR5, PT, P0 ;  /* 0x00000005ff007c0c */ /* 0x000fda000bf05300 */
[----:B------:R-:W-:Y:S05]  /*1040*/  @!P0 BRA `(.L_x_14) ;  /* 0x00000000001c8947 */ /* 0x000fea0003800000 */
[----:B01----:R-:W0:Y:S02]  /*1050*/  LDC.64 R4, c[0x0][0x5a0] ;  /* 0x00016800ff047b82 */ /* 0x003e240000000a00 */
[----:B0-----:R-:W3:Y:S02]  /*1060*/  LDG.E.64 R4, desc[UR20][R4.64] ;  /* 0x0000001404047981 */ /* 0x001ee4000c1e1b00 */
[----:B---3--:R-:W-:-:S04]  /*1070*/  ISETP.NE.U32.AND P0, PT, R4, RZ, PT ;  /* 0x000000ff0400720c */ /* 0x008fc80003f05070 */
[----:B------:R-:W-:-:S13]  /*1080*/  ISETP.NE.AND.EX P0, PT, R5, RZ, PT, P0 ;  /* 0x000000ff0500720c */ /* 0x000fda0003f05300 */
[----:B------:R-:W-:Y:S05]  /*1090*/  @!P0 BRA `(.L_x_14) ;  /* 0x0000000000088947 */ /* 0x000fea0003800000 */
[----:B------:R0:W5:Y:S01]  /*10a0*/  LD.E R12, desc[UR20][R4.64] ;  /* 0x00000014040c7980 */ /* 0x000162000c101900 */
[----:B------:R-:W-:Y:S05]  /*10b0*/  BRA `(.L_x_15) ;  /* 0x0000000000207947 */ /* 0x000fea0003800000 */
.L_x_14:
[----:B------:R-:W-:Y:S02]  /*10c0*/  ULDC.64 UR4, c[0x0][0x590] ;  /* 0x0001640000047ab9 */ /* 0x000fe40000000a00 */
[----:B------:R-:W-:-:S04]  /*10d0*/  ISETP.NE.U32.AND P0, PT, RZ, UR4, PT ;  /* 0x00000004ff007c0c */ /* 0x000fc8000bf05070 */
[----:B------:R-:W-:-:S13]  /*10e0*/  ISETP.NE.AND.EX P0, PT, RZ, UR5, PT, P0 ;  /* 0x00000005ff007c0c */ /* 0x000fda000bf05300 */
[----:B------:R-:W-:Y:S05]  /*10f0*/  @!P0 BRA `(.L_x_16) ;  /* 0x00000000000c8947 */ /* 0x000fea0003800000 */
[----:B------:R-:W3:Y:S02]  /*1100*/  LDC.64 R12, c[0x0][0x590] ;  /* 0x00016400ff0c7b82 */ /* 0x000ee40000000a00 */
[----:B---3--:R3:W5:Y:S01]  /*1110*/  LDG.E R12, desc[UR20][R12.64] ;  /* 0x000000140c0c7981 */ /* 0x008762000c1e1900 */
[----:B------:R-:W-:Y:S05]  /*1120*/  BRA `(.L_x_15) ;  /* 0x0000000000047947 */ /* 0x000fea0003800000 */
.L_x_16:
[----:B------:R-:W4:Y:S02]  /*1130*/  LDC R12, c[0x0][0x584] ;  /* 0x00016100ff0c7b82 */ /* 0x000f240000000800 */
.L_x_15:
[----:B------:R-:W-:-:S13]  /*1140*/  LOP3.LUT P0, RZ, R14, 0xff, RZ, 0xc0, !PT ;  /* 0x000000ff0eff7812 */ /* 0x000fda000780c0ff */
[----:B------:R-:W-:Y:S05]  /*1150*/  @!P0 EXIT ;  /* 0x000000000000894d */ /* 0x000fea0003800000 */
[----:B------:R-:W-:Y:S01]  /*1160*/  ULDC UR4, c[0x0][0x28c] ;  /* 0x0000a30000047ab9 */ /* 0x000fe20000000800 */
[----:B------:R-:W-:Y:S01]  /*1170*/  LOP3.LUT R50, R6, 0x1, RZ, 0xfc, !PT ;  /* 0x0000000106327812 */ /* 0x000fe200078efcff */
[----:B------:R-:W-:-:S04]  /*1180*/  UIADD3 UR4, UR4, 0xff, URZ ;  /* 0x000000ff04047890 */ /* 0x000fc8000fffe03f */
[----:B------:R-:W-:-:S04]  /*1190*/  USHF.R.S32.HI UR5, URZ, 0x1f, UR4 ;  /* 0x0000001f3f057899 */ /* 0x000fc80008011404 */
[----:B------:R-:W-:-:S03]  /*11a0*/  ULEA.HI UR5, UR5, UR4, URZ, 0x8 ;  /* 0x0000000405057291 */ /* 0x000fc6000f8f403f */
[----:B------:R-:W-:Y:S01]  /*11b0*/  UMOV UR4, URZ ;  /* 0x0000003f00047c82 */ /* 0x000fe20008000000 */
[----:B------:R-:W-:-:S03]  /*11c0*/  USHF.R.S32.HI UR9, URZ, 0x8, UR5 ;  /* 0x000000083f097899 */ /* 0x000fc60008011405 */
[----:B------:R-:W-:-:S09]  /*11d0*/  UMOV UR5, URZ ;  /* 0x0000003f00057c82 */ /* 0x000fd20008000000 */
.L_x_75:
[----:B01----:R-:W-:Y:S01]  /*11e0*/  LOP3.LUT R4, R0, 0x80, RZ, 0xc0, !PT ;  /* 0x0000008000047812 */ /* 0x003fe200078ec0ff */
[----:B------:R-:W0:Y:S01]  /*11f0*/  S2UR UR13, SR_CgaCtaId ;  /* 0x00000000000d79c3 */ /* 0x000e220000008800 */
[----:B------:R-:W-:Y:S01]  /*1200*/  UMOV UR12, 0x400 ;  /* 0x00000400000c7882 */ /* 0x000fe20000000000 */
[----:B------:R-:W-:Y:S01]  /*1210*/  UMOV UR6, URZ ;  /* 0x0000003f00067c82 */ /* 0x000fe20008000000 */
[----:B------:R-:W-:Y:S01]  /*1220*/  SHF.R.U32.HI R4, RZ, 0x7, R4 ;  /* 0x00000007ff047819 */ /* 0x000fe20000011604 */
[----:B------:R-:W-:Y:S01]  /*1230*/  UMOV UR7, URZ ;  /* 0x0000003f00077c82 */ /* 0x000fe20008000000 */
[----:B---3--:R-:W-:Y:S01]  /*1240*/  IMAD.MOV.U32 R13, RZ, RZ, RZ ;  /* 0x000000ffff0d7224 */ /* 0x008fe200078e00ff */
[----:B------:R-:W-:Y:S02]  /*1250*/  CS2R R18, SRZ ;  /* 0x0000000000127805 */ /* 0x000fe4000001ff00 */
[----:B------:R-:W-:Y:S01]  /*1260*/  CS2R R20, SRZ ;  /* 0x0000000000147805 */ /* 0x000fe2000001ff00 */
[----:B------:R-:W1:Y:S01]  /*1270*/  LDC R5, c[0x0][0x28c] ;  /* 0x0000a300ff057b82 */ /* 0x000e620000000800 */
[----:B------:R-:W3:Y:S01]  /*1280*/  SHFL.IDX PT, R4, R4, RZ, 0x1f ;  /* 0x00001fff04047589 */ /* 0x000ee200000e0000 */
[----:B------:R-:W-:Y:S01]  /*1290*/  CS2R R42, SRZ ;  /* 0x00000000002a7805 */ /* 0x000fe2000001ff00 */
[----:B------:R-:W-:Y:S01]  /*12a0*/  IMAD.MOV.U32 R40, RZ, RZ, RZ ;  /* 0x000000ffff287224 */ /* 0x000fe200078e00ff */
[----:B------:R-:W-:-:S02]  /*12b0*/  CS2R R44, SRZ ;  /* 0x00000000002c7805 */ /* 0x000fc4000001ff00 */
[----:B------:R-:W-:Y:S02]  /*12c0*/  CS2R R46, SRZ ;  /* 0x00000000002e7805 */ /* 0x000fe4000001ff00 */
[----:B------:R-:W-:Y:S01]  /*12d0*/  CS2R R48, SRZ ;  /* 0x0000000000307805 */ /* 0x000fe2000001ff00 */
[----:B------:R-:W-:Y:S01]  /*12e0*/  IMAD.MOV.U32 R51, RZ, RZ, RZ ;  /* 0x000000ffff337224 */ /* 0x000fe200078e00ff */
[----:B------:R-:W-:Y:S01]  /*12f0*/  CS2R R24, SRZ ;  /* 0x0000000000187805 */ /* 0x000fe2000001ff00 */
[----:B------:R-:W-:Y:S01]  /*1300*/  IMAD.MOV.U32 R53, RZ, RZ, RZ ;  /* 0x000000ffff357224 */ /* 0x000fe200078e00ff */
[----:B------:R-:W-:Y:S01]  /*1310*/  CS2R R26, SRZ ;  /* 0x00000000001a7805 */ /* 0x000fe2000001ff00 */
[----:B------:R-:W-:Y:S01]  /*1320*/  IMAD.U32 R14, RZ, RZ, UR4 ;  /* 0x00000004ff0e7e24 */ /* 0x000fe2000f8e00ff */
[----:B------:R-:W-:Y:S02]  /*1330*/  CS2R R28, SRZ ;  /* 0x00000000001c7805 */ /* 0x000fe4000001ff00 */
[----:B------:R-:W-:-:S02]  /*1340*/  CS2R R30, SRZ ;  /* 0x00000000001e7805 */ /* 0x000fc4000001ff00 */
[----:B------:R-:W-:Y:S02]  /*1350*/  CS2R R32, SRZ ;  /* 0x0000000000207805 */ /* 0x000fe4000001ff00 */
[----:B------:R-:W-:Y:S02]  /*1360*/  CS2R R34, SRZ ;  /* 0x0000000000227805 */ /* 0x000fe4000001ff00 */
[----:B------:R-:W-:Y:S02]  /*1370*/  CS2R R36, SRZ ;  /* 0x0000000000247805 */ /* 0x000fe4000001ff00 */
[----:B------:R-:W-:Y:S02]  /*1380*/  CS2R R38, SRZ ;  /* 0x0000000000267805 */ /* 0x000fe4000001ff00 */
[----:B-1----:R-:W-:Y:S02]  /*1390*/  ISETP.GE.AND P0, PT, R5, 0x1, PT ;  /* 0x000000010500780c */ /* 0x002fe40003f06270 */
[----:B---3--:R-:W-:-:S13]  /*13a0*/  R2UR UR8, R4 ;  /* 0x00000000040872ca */ /* 0x008fda00000e0000 */
[----:B------:R-:W-:-:S04]  /*13b0*/  ULEA.HI UR10, UR8, UR8, URZ, 0x1 ;  /* 0x00000008080a7291 */ /* 0x000fc8000f8f083f */
[----:B------:R-:W-:Y:S02]  /*13c0*/  ULOP3.LUT UR11, UR10, 0x7fffe, URZ, 0xc0, !UPT ;  /* 0x0007fffe0a0b7892 */ /* 0x000fe4000f8ec03f */
[----:B0-----:R-:W-:Y:S02]  /*13d0*/  ULEA UR10, UR13, UR12, 0x18 ;  /* 0x0000000c0d0a7291 */ /* 0x001fe4000f8ec03f */
[----:B------:R-:W-:Y:S01]  /*13e0*/  UIADD3 UR11, UR8, -UR11, URZ ;  /* 0x8000000b080b7290 */ /* 0x000fe2000fffe03f */
[----:B------:R-:W-:Y:S02]  /*13f0*/  UMOV UR12, UR5 ;  /* 0x00000005000c7c82 */ /* 0x000fe40008000000 */
[----:B------:R-:W-:Y:S01]  /*1400*/  UMOV UR8, URZ ;  /* 0x0000003f00087c82 */ /* 0x000fe20008000000 */
[----:B------:R-:W-:-:S04]  /*1410*/  ULEA UR11, UR11, UR10, 0xd ;  /* 0x0000000a0b0b7291 */ /* 0x000fc8000f8e683f */
[----:B------:R-:W-:-:S04]  /*1420*/  UIADD3 UR11, UR11, 0x100, URZ ;  /* 0x000001000b0b7890 */ /* 0x000fc8000fffe03f */
[----:B------:R-:W-:-:S04]  /*1430*/  USHF.R.U32.HI UR11, URZ, 0x4, UR11 ;  /* 0x000000043f0b7899 */ /* 0x000fc8000801160b */
[----:B------:R-:W-:Y:S01]  /*1440*/  ULOP3.LUT UR11, UR11, 0x3fff, URZ, 0xc0, !UPT ;  /* 0x00003fff0b0b7892 */ /* 0x000fe2000f8ec03f */
[----:B------:R-:W-:Y:S11]  /*1450*/  @!P0 BRA `(.L_x_17) ;  /* 0x0000000400948947 */ /* 0x000ff60003800000 */
[----:B------:R-:W-:-:S13]  /*1460*/  ISETP.NE.AND P1, PT, R50, 0x3, PT ;  /* 0x000000033200780c */ /* 0x000fda0003f25270 */
[----:B------:R-:W-:Y:S05]  /*1470*/  @!P1 BRA `(.L_x_18) ;  /* 0x0000000000049947 */ /* 0x000fea0003800000 */
[----:B------:R-:W-:Y:S01]  /*1480*/  BPT.TRAP 0x1 ;  /* 0x000000040000795c */ /* 0x000fe20000300000 */
.L_x_18:
[----:B------:R-:W-:Y:S01]  /*1490*/  ULEA UR6, UR5, UR10, 0x3 ;  /* 0x0000000a05067291 */ /* 0x000fe2000f8e183f */
[----:B------:R-:W-:-:S05]  /*14a0*/  IMAD.U32 R4, RZ, RZ, UR4 ;  /* 0x00000004ff047e24 */ /* 0x000fca000f8e00ff */
[----:B------:R-:W-:-:S04]  /*14b0*/  SHF.L.U32 R4, R4, 0x1f, RZ ;  /* 0x0000001f04047819 */ /* 0x000fc800000006ff */
[----:B------:R0:W1:Y:S01]  /*14c0*/  SYNCS.PHASECHK.TRANS64.TRYWAIT P0, [UR6], R4 ;  /* 0x00000004ff0075a7 */ /* 0x0000620008000146 */
[----:B------:R-:W-:Y:S05]  /*14d0*/  @!P1 BRA `(.L_x_19) ;  /* 0x0000000000049947 */ /* 0x000fea0003800000 */
[----:B------:R-:W-:Y:S01]  /*14e0*/  BPT.TRAP 0x1 ;  /* 0x000000040000795c */ /* 0x000fe20000300000 */
.L_x_19:
[----:B-1----:R-:W-:Y:S05]  /*14f0*/  @P0 BRA `(.L_x_20) ;  /* 0x0000000000080947 */ /* 0x002fea0003800000 */
[----:B------:R-:W1:Y:S02]  /*1500*/  SYNCS.PHASECHK.TRANS64.TRYWAIT P0, [UR6], R4 ;  /* 0x00000004ff0075a7 */ /* 0x000e640008000146 */
[----:B-1----:R-:W-:Y:S05]  /*1510*/  @!P0 BRA `(.L_x_21) ;  /* 0x0000004000f88947 */ /* 0x002fea0003800000 */
.L_x_20:
[----:B------:R-:W-:Y:S01]  /*1520*/  UIADD3 UR6, UR10, 0x28100, URZ ;  /* 0x000281000a067890 */ /* 0x000fe2000fffe03f */
[----:B------:R-:W-:Y:S01]  /*1530*/  WARPGROUP.ARRIVE ;  /* 0x00000000000079c5 */ /* 0x000fe20000000000 */
[----:B------:R-:W-:Y:S01]  /*1540*/  ULOP3.LUT UR8, UR11, 0x10000, URZ, 0xfc, !UPT ;  /* 0x000100000b087892 */ /* 0x000fe2000f8efc3f */
[----:B------:R-:W-:Y:S01]  /*1550*/  IMAD.MOV.U32 R13, RZ, RZ, RZ ;  /* 0x000000ffff0d7224 */ /* 0x000fe200078e00ff */
[----:B------:R-:W-:Y:S01]  /*1560*/  USHF.R.U32.HI UR6, URZ, 0x4, UR6 ;  /* 0x000000043f067899 */ /* 0x000fe20008011606 */
[----:B------:R-:W-:Y:S01]  /*1570*/  CS2R R18, SRZ ;  /* 0x0000000000127805 */ /* 0x000fe2000001ff00 */
[----:B------:R-:W-:Y:S01]  /*1580*/  UMOV UR13, 0x40000040 ;  /* 0x40000040000d7882 */ /* 0x000fe20000000000 */
[----:B------:R-:W-:Y:S01]  /*1590*/  UMOV UR15, 0x40000040 ;  /* 0x40000040000f7882 */ /* 0x000fe20000000000 */
[----:B------:R-:W-:Y:S01]  /*15a0*/  ULOP3.LUT UR6, UR6, 0x3fff, URZ, 0xc0, !UPT ;  /* 0x00003fff06067892 */ /* 0x000fe2000f8ec03f */
[----:B------:R-:W-:Y:S02]  /*15b0*/  CS2R R20, SRZ ;  /* 0x0000000000147805 */ /* 0x000fe4000001ff00 */
[----:B------:R-:W-:Y:S01]  /*15c0*/  CS2R R42, SRZ ;  /* 0x00000000002a7805 */ /* 0x000fe2000001ff00 */
[----:B------:R-:W-:Y:S01]  /*15d0*/  IMAD.MOV.U32 R40, RZ, RZ, RZ ;  /* 0x000000ffff287224 */ /* 0x000fe200078e00ff */
[----:B------:R-:W-:Y:S01]  /*15e0*/  ULOP3.LUT UR7, UR6, 0x10000, URZ, 0xfc, !UPT ;  /* 0x0001000006077892 */ /* 0x000fe2000f8efc3f */
[----:B------:R-:W-:Y:S01]  /*15f0*/  CS2R R44, SRZ ;  /* 0x00000000002c7805 */ /* 0x000fe2000001ff00 */
[----:B------:R-:W-:Y:S01]  /*1600*/  ULEA UR6, UR5, UR8, 0xb ;  /* 0x0000000805067291 */ /* 0x000fe2000f8e583f */
[----:B------:R-:W-:Y:S01]  /*1610*/  CS2R R46, SRZ ;  /* 0x00000000002e7805 */ /* 0x000fe2000001ff00 */
[----:B------:R-:W-:Y:S01]  /*1620*/  ULEA UR7, UR5, UR7, 0x9 ;  /* 0x0000000705077291 */ /* 0x000fe2000f8e483f */
[----:B------:R-:W-:Y:S01]  /*1630*/  CS2R R48, SRZ ;  /* 0x0000000000307805 */ /* 0x000fe2000001ff00 */
[----:B------:R-:W-:-:S02]  /*1640*/  IMAD.MOV.U32 R51, RZ, RZ, RZ ;  /* 0x000000ffff337224 */ /* 0x000fc400078e00ff */
[----:B------:R-:W-:Y:S01]  /*1650*/  IMAD.MOV.U32 R53, RZ, RZ, RZ ;  /* 0x000000ffff357224 */ /* 0x000fe200078e00ff */
[----:B------:R-:W-:Y:S02]  /*1660*/  UMOV UR12, UR6 ;  /* 0x00000006000c7c82 */ /* 0x000fe40008000000 */
[----:B------:R-:W-:Y:S02]  /*1670*/  UMOV UR14, UR7 ;  /* 0x00000007000e7c82 */ /* 0x000fe40008000000 */
[----:B------:R-:W-:Y:S01]  /*1680*/  QGMMA.64x32x32.F32.E4M3.E4M3 R24, gdesc[UR12], RZ, !UPT ;  /* 0x006000000c1879f3 */ /* 0x000fe2000c7008ff */
[----:B------:R-:W-:Y:S02]  /*1690*/  UIADD3 UR12, UR6, 0x2, URZ ;  /* 0x00000002060c7890 */ /* 0x000fe4000fffe03f */
[----:B------:R-:W-:Y:S01]  /*16a0*/  UIADD3 UR14, UR7, 0x2, URZ ;  /* 0x00000002070e7890 */ /* 0x000fe2000fffe03f */
[----:B------:R-:W-:Y:S01]  /*16b0*/  UMOV UR13, 0x40000040 ;  /* 0x40000040000d7882 */ /* 0x000fe20000000000 */
[----:B------:R-:W-:-:S07]  /*16c0*/  UMOV UR15, 0x40000040 ;  /* 0x40000040000f7882 */ /* 0x000fce0000000000 */
[----:B------:R-:W-:Y:S01]  /*16d0*/  QGMMA.64x32x32.F32.E4M3.E4M3 R24, gdesc[UR12], R24 ;  /* 0x006000000c1879f3 */ /* 0x000fe20008700818 */
        /* <DEDUP_REMOVED lines=27> */
[----:B------:R-:W-:Y:S01]  /*1890*/  ULDC UR7, c[0x0][0x50c] ;  /* 0x0001430000077ab9 */ /* 0x000fe20000000800 */
[----:B------:R-:W-:Y:S01]  /*18a0*/  UMOV UR13, 0x40000040 ;  /* 0x40000040000d7882 */ /* 0x000fe20000000000 */
[----:B------:R-:W-:Y:S01]  /*18b0*/  UISETP.NE.AND UP0, UPT, UR7, 0x8, UPT ;  /* 0x000000080700788c */ /* 0x000fe2000bf05270 */
[----:B------:R-:W-:Y:S01]  /*18c0*/  UMOV UR15, 0x40000040 ;  /* 0x40000040000f7882 */ /* 0x000fe20000000000 */
[----:B------:R-:W-:Y:S02]  /*18d0*/  UMOV UR6, 0x8 ;  /* 0x0000000800067882 */ /* 0x000fe40000000000 */
[----:B------:R-:W-:-:S06]  /*18e0*/  USEL UR7, URZ, 0x1, UP0 ;  /* 0x000000013f077887 */ /* 0x000fcc0008000000 */
[----:B------:R-:W-:Y:S01]  /*18f0*/  ISETP.NE.AND P0, PT, RZ, UR7, PT ;  /* 0x00000007ff007c0c */ /* 0x000fe2000bf05270 */
[----:B------:R-:W-:-:S12]  /*1900*/  QGMMA.64x32x32.F32.E4M3.E4M3 R24, gdesc[UR12], R24, gsb0 ;  /* 0x006000000c1879f3 */ /* 0x000fd80008000818 */
[----:B------:R-:W-:Y:S05]  /*1910*/  @!P0 BRA `(.L_x_22) ;  /* 0x0000000000488947 */ /* 0x000fea0003800000 */
[----:B------:R-:W-:Y:S02]  /*1920*/  WARPGROUP.DEPBAR.LE gsb0, 0x0 ;  /* 0x00008000000079c5 */ /* 0x000fe40000010000 */
[----:B------:R-:W-:-:S01]  /*1930*/  FADD R53, RZ, R24 ;  /* 0x00000018ff357221 */ /* 0x000fc20000000000 */
[----:B------:R-:W-:Y:S01]  /*1940*/  FADD R48, RZ, R25 ;  /* 0x00000019ff307221 */ /* 0x000fe20000000000 */
        /* <DEDUP_REMOVED lines=14> */
[----:B------:R-:W-:-:S06]  /*1a30*/  UMOV UR6, URZ ;  /* 0x0000003f00067c82 */ /* 0x000fcc0008000000 */
.L_x_22:
[----:B------:R-:W-:-:S04]  /*1a40*/  UIADD3 UR12, UR5, 0x1, URZ ;  /* 0x00000001050c7890 */ /* 0x000fc8000fffe03f */
[----:B------:R-:W-:-:S04]  /*1a50*/  UISETP.NE.AND UP0, UPT, UR12, 0x5, UPT ;  /* 0x000000050c00788c */ /* 0x000fc8000bf05270 */
[----:B------:R-:W-:Y:S02]  /*1a60*/  USEL UR8, URZ, 0x1, UP0 ;  /* 0x000000013f087887 */ /* 0x000fe40008000000 */
[----:B------:R-:W-:Y:S02]  /*1a70*/  USEL UR12, UR12, URZ, UP0 ;  /* 0x0000003f0c0c7287 */ /* 0x000fe40008000000 */
[----:B------:R-:W-:-:S06]  /*1a80*/  ULOP3.LUT UR8, UR4, UR8, URZ, 0x3c, !UPT ;  /* 0x0000000804087292 */ /* 0x000fcc000f8e3c3f */
[----:B------:R-:W-:Y:S01]  /*1a90*/  IMAD.U32 R14, RZ, RZ, UR8 ;  /* 0x00000008ff0e7e24 */ /* 0x000fe2000f8e00ff */
[----:B------:R-:W-:-:S06]  /*1aa0*/  UMOV UR8, 0x1 ;  /* 0x0000000100087882 */ /* 0x000fcc0000000000 */
.L_x_17:
[----:B------:R-:W-:-:S04]  /*1ab0*/  UISETP.LT.AND UP0, UPT, UR9, 0x1, UPT ;  /* 0x000000010900788c */ /* 0x000fc8000bf01270 */
[----:B------:R-:W-:-:S04]  /*1ac0*/  USEL UR13, UR9, 0x1, UP0 ;  /* 0x00000001090d7887 */ /* 0x000fc80008000000 */
[----:B------:R-:W-:-:S04]  /*1ad0*/  UIADD3 UR13, UR9, -UR13, URZ ;  /* 0x8000000d090d7290 */ /* 0x000fc8000fffe03f */
[----:B------:R-:W-:-:S06]  /*1ae0*/  UISETP.GE.AND UP0, UPT, UR13, 0x1, UPT ;  /* 0x000000010d00788c */ /* 0x000fcc000bf06270 */
[----:B------:R-:W-:-:S13]  /*1af0*/  PLOP3.LUT P0, PT, PT, PT, UP0, 0x80, 0x0 ;  /* 0x000000000000781c */ /* 0x000fda0003f0f008 */
[----:B------:R-:W-:Y:S05]  /*1b00*/  @!P0 BRA `(.L_x_23) ;  /* 0x0000000400c88947 */ /* 0x000fea0003800000 */
[----:B-1----:R-:W-:Y:S02]  /*1b10*/  IMAD.U32 R5, RZ, RZ, UR5 ;  /* 0x00000005ff057e24 */ /* 0x002fe4000f8e00ff */
[----:B0-----:R-:W-:Y:S01]  /*1b20*/  IMAD.U32 R4, RZ, RZ, UR13 ;  /* 0x0000000dff047e24 */ /* 0x001fe2000f8e00ff */
[----:B------:R-:W-:-:S06]  /*1b30*/  ULDC UR13, c[0x0][0x50c] ;  /* 0x00014300000d7ab9 */ /* 0x000fcc0000000800 */
.L_x_31:
[----:B------:R-:W-:-:S13]  /*1b40*/  ISETP.NE.AND P1, PT, R50, 0x3, PT ;  /* 0x000000033200780c */ /* 0x000fda0003f25270 */
[----:B------:R-:W-:Y:S05]  /*1b50*/  @!P1 BRA `(.L_x_24) ;  /* 0x0000000000049947 */ /* 0x000fea0003800000 */
[----:B------:R-:W-:Y:S01]  /*1b60*/  BPT.TRAP 0x1 ;  /* 0x000000040000795c */ /* 0x000fe20000300000 */
.L_x_24:
[----:B------:R-:W0:Y:S01]  /*1b70*/  S2UR UR14, SR_CgaCtaId ;  /* 0x00000000000e79c3 */ /* 0x000e220000008800 */
[----:B------:R-:W-:Y:S01]  /*1b80*/  UMOV UR10, 0x400 ;  /* 0x00000400000a7882 */ /* 0x000fe20000000000 */
[----:B------:R-:W-:Y:S01]  /*1b90*/  SHF.L.U32 R10, R14, 0x1f, RZ ;  /* 0x0000001f0e0a7819 */ /* 0x000fe200000006ff */
[----:B0-----:R-:W-:-:S04]  /*1ba0*/  ULEA UR10, UR14, UR10, 0x18 ;  /* 0x0000000a0e0a7291 */ /* 0x001fc8000f8ec03f */
[----:B------:R-:W-:-:S09]  /*1bb0*/  ULEA UR14, UR12, UR10, 0x3 ;  /* 0x0000000a0c0e7291 */ /* 0x000fd2000f8e183f */
[----:B------:R0:W1:Y:S01]  /*1bc0*/  SYNCS.PHASECHK.TRANS64.TRYWAIT P0, [UR14], R10 ;  /* 0x0000000aff0075a7 */ /* 0x000062000800014e */
[----:B------:R-:W-:Y:S05]  /*1bd0*/  @!P1 BRA `(.L_x_25) ;  /* 0x0000000000049947 */ /* 0x000fea0003800000 */
[----:B------:R-:W-:Y:S01]  /*1be0*/  BPT.TRAP 0x1 ;  /* 0x000000040000795c */ /* 0x000fe20000300000 */
.L_x_25:
[----:B-1----:R-:W-:Y:S05]  /*1bf0*/  @P0 BRA `(.L_x_26) ;  /* 0x0000000000080947 */ /* 0x002fea0003800000 */
[----:B------:R-:W1:Y:S02]  /*1c00*/  SYNCS.PHASECHK.TRANS64.TRYWAIT P0, [UR14], R10 ;  /* 0x0000000aff0075a7 */ /* 0x000e64000800014e */
[----:B-1----:R-:W-:Y:S05]  /*1c10*/  @!P0 BRA `(.L_x_27) ;  /* 0x0000003c00508947 */ /* 0x002fea0003800000 */
.L_x_26:
[----:B------:R-:W-:Y:S01]  /*1c20*/  UIADD3 UR14, UR10, 0x28100, URZ ;  /* 0x000281000a0e7890 */ /* 0x000fe2000fffe03f */
[----:B------:R-:W-:Y:S01]  /*1c30*/  WARPGROUP.ARRIVE ;  /* 0x00000000000079c5 */ /* 0x000fe20000000000 */
[----:B------:R-:W-:Y:S02]  /*1c40*/  UISETP.NE.AND UP0, UPT, UR7, URZ, UPT ;  /* 0x0000003f0700728c */ /* 0x000fe4000bf05270 */
[----:B------:R-:W-:Y:S02]  /*1c50*/  USHF.R.U32.HI UR14, URZ, 0x4, UR14 ;  /* 0x000000043f0e7899 */ /* 0x000fe4000801160e */
[----:B------:R-:W-:Y:S02]  /*1c60*/  USEL UR8, UR8, URZ, !UP0 ;  /* 0x0000003f08087287 */ /* 0x000fe4000c000000 */
[----:B------:R-:W-:Y:S02]  /*1c70*/  ULOP3.LUT UR14, UR14, 0x3fff, URZ, 0xc0, !UPT ;  /* 0x00003fff0e0e7892 */ /* 0x000fe4000f8ec03f */
[----:B------:R-:W-:-:S02]  /*1c80*/  UISETP.NE.U32.AND UP0, UPT, UR8, URZ, UPT ;  /* 0x0000003f0800728c */ /* 0x000fc4000bf05070 */
[----:B------:R-:W-:Y:S02]  /*1c90*/  ULOP3.LUT UR7, UR11, 0x10000, URZ, 0xfc, !UPT ;  /* 0x000100000b077892 */ /* 0x000fe4000f8efc3f */
[----:B------:R-:W-:Y:S02]  /*1ca0*/  ULOP3.LUT UR8, UR14, 0x10000, URZ, 0xfc, !UPT ;  /* 0x000100000e087892 */ /* 0x000fe4000f8efc3f */
[----:B------:R-:W-:Y:S02]  /*1cb0*/  ULEA UR7, UR12, UR7, 0xb ;  /* 0x000000070c077291 */ /* 0x000fe4000f8e583f */
[----:B------:R-:W-:Y:S01]  /*1cc0*/  ULEA UR8, UR12, UR8, 0x9 ;  /* 0x000000080c087291 */ /* 0x000fe2000f8e483f */
[----:B------:R-:W-:Y:S01]  /*1cd0*/  UMOV UR17, 0x40000040 ;  /* 0x4000004000117882 */ /* 0x000fe20000000000 */
[----:B------:R-:W-:Y:S01]  /*1ce0*/  UMOV UR19, 0x40000040 ;  /* 0x4000004000137882 */ /* 0x000fe20000000000 */
[----:B------:R-:W-:Y:S02]  /*1cf0*/  UIADD3 UR6, UR6, 0x8, URZ ;  /* 0x0000000806067890 */ /* 0x000fe4000fffe03f */
[----:B------:R-:W-:-:S02]  /*1d00*/  UMOV UR16, UR7 ;  /* 0x0000000700107c82 */ /* 0x000fc40008000000 */
[----:B------:R-:W-:Y:S02]  /*1d10*/  UMOV UR18, UR8 ;  /* 0x0000000800127c82 */ /* 0x000fe40008000000 */
[----:B------:R-:W-:Y:S01]  /*1d20*/  QGMMA.64x32x32.F32.E4M3.E4M3 R24, gdesc[UR16], R24, UP0 ;  /* 0x00600000101879f3 */ /* 0x000fe2000bf00818 */
[----:B------:R-:W-:Y:S02]  /*1d30*/  UIADD3 UR16, UR7, 0x2, URZ ;  /* 0x0000000207107890 */ /* 0x000fe4000fffe03f */
[----:B------:R-:W-:Y:S01]  /*1d40*/  UIADD3 UR18, UR8, 0x2, URZ ;  /* 0x0000000208127890 */ /* 0x000fe2000fffe03f */
[----:B------:R-:W-:Y:S01]  /*1d50*/  UMOV UR17, 0x40000040 ;  /* 0x4000004000117882 */ /* 0x000fe20000000000 */
[----:B------:R-:W-:Y:S01]  /*1d60*/  UMOV UR19, 0x40000040 ;  /* 0x4000004000137882 */ /* 0x000fe20000000000 */
[----:B------:R-:W-:-:S06]  /*1d70*/  UISETP.NE.AND UP0, UPT, UR6, UR13, UPT ;  /* 0x0000000d0600728c */ /* 0x000fcc000bf05270 */
        /* <DEDUP_REMOVED lines=29> */
[----:B------:R-:W-:Y:S01]  /*1f50*/  UMOV UR19, 0x40000040 ;  /* 0x4000004000137882 */ /* 0x000fe20000000000 */
[----:B------:R-:W-:-:S06]  /*1f60*/  USEL UR7, URZ, 0x1, UP0 ;  /* 0x000000013f077887 */ /* 0x000fcc0008000000 */
[----:B------:R-:W-:Y:S01]  /*1f70*/  ISETP.NE.AND P0, PT, RZ, UR7, PT ;  /* 0x00000007ff007c0c */ /* 0x000fe2000bf05270 */
[----:B------:R-:W-:Y:S03]  /*1f80*/  QGMMA.64x32x32.F32.E4M3.E4M3 R24, gdesc[UR16], R24, gsb0 ;  /* 0x00600000101879f3 */ /* 0x000fe60008000818 */
[----:B------:R-:W-:-:S09]  /*1f90*/  WARPGROUP.DEPBAR.LE gsb0, 0x1 ;  /* 0x00008000000079c5 */ /* 0x000fd20000010100 */
[----:B------:R-:W-:Y:S05]  /*1fa0*/  @!P0 BRA `(.L_x_28) ;  /* 0x0000000000488947 */ /* 0x000fea0003800000 */
[----:B------:R-:W-:Y:S02]  /*1fb0*/  WARPGROUP.DEPBAR.LE gsb0, 0x0 ;  /* 0x00008000000079c5 */ /* 0x000fe40000010000 */
[----:B------:R-:W-:-:S01]  /*1fc0*/  FADD R53, R24, R53 ;  /* 0x0000003518357221 */ /* 0x000fc20000000000 */
[----:B------:R-:W-:Y:S01]  /*1fd0*/  FADD R48, R25, R48 ;  /* 0x0000003019307221 */ /* 0x000fe20000000000 */
        /* <DEDUP_REMOVED lines=14> */
[----:B------:R-:W-:-:S06]  /*20c0*/  UMOV UR6, URZ ;  /* 0x0000003f00067c82 */ /* 0x000fcc0008000000 */
.L_x_28:
[----:B------:R-:W-:Y:S05]  /*20d0*/  @!P1 BRA `(.L_x_29) ;  /* 0x0000000000049947 */ /* 0x000fea0003800000 */
[----:B------:R-:W-:Y:S01]  /*20e0*/  BPT.TRAP 0x1 ;  /* 0x000000040000795c */ /* 0x000fe20000300000 */
.L_x_29:
[----:B------:R-:W-:-:S13]  /*20f0*/  ISETP.NE.AND P0, PT, R7, RZ, PT ;  /* 0x000000ff0700720c */ /* 0x000fda0003f05270 */
[----:B01----:R-:W-:-:S05]  /*2100*/  @P0 LEA R10, R5, UR10, 0x3 ;  /* 0x0000000a050a0c11 */ /* 0x003fca000f8e18ff */
[----:B------:R-:W-:-:S05]  /*2110*/  @P0 VIADD R10, R10, 0x28 ;  /* 0x000000280a0a0836 */ /* 0x000fca0000000000 */
[----:B------:R-:W-:-:S04]  /*2120*/  @P0 PRMT R10, R3, 0x654, R10 ;  /* 0x00000654030a0816 */ /* 0x000fc8000000000a */
[----:B------:R0:W-:Y:S01]  /*2130*/  @P0 SYNCS.ARRIVE.TRANS64.RED.A1T0 RZ, [R10+URZ], RZ ;  /* 0x000000ff0aff09a7 */ /* 0x0001e2000810043f */
[----:B------:R-:W-:-:S13]  /*2140*/  ISETP.GT.U32.AND P0, PT, R6, 0x1, PT ;  /* 0x000000010600780c */ /* 0x000fda0003f04070 */
[----:B0-----:R-:W-:Y:S05]  /*2150*/  @P0 BRA `(.L_x_30) ;  /* 0x0000000000040947 */ /* 0x001fea0003800000 */
[----:B------:R-:W-:Y:S01]  /*2160*/  BPT.TRAP 0x1 ;  /* 0x000000040000795c */ /* 0x000fe20000300000 */
.L_x_30:
[----:B------:R-:W-:Y:S01]  /*2170*/  UIADD3 UR12, UR12, 0x1, URZ ;  /* 0x000000010c0c7890 */ /* 0x000fe2000fffe03f */
[C---:B------:R-:W-:Y:S01]  /*2180*/  ISETP.GT.AND P1, PT, R4.reuse, 0x1, PT ;  /* 0x000000010400780c */ /* 0x040fe20003f24270 */
[----:B------:R-:W-:Y:S02]  /*2190*/  VIADD R5, R5, 0x1 ;  /* 0x0000000105057836 */ /* 0x000fe40000000000 */
[----:B------:R-:W-:Y:S01]  /*21a0*/  UISETP.NE.AND UP0, UPT, UR12, 0x5, UPT ;  /* 0x000000050c00788c */ /* 0x000fe2000bf05270 */
[----:B------:R-:W-:Y:S02]  /*21b0*/  VIADD R4, R4, 0xffffffff ;  /* 0xffffffff04047836 */ /* 0x000fe40000000000 */
[C---:B------:R-:W-:Y:S01]  /*21c0*/  ISETP.NE.AND P0, PT, R5.reuse, 0x5, PT ;  /* 0x000000050500780c */ /* 0x040fe20003f05270 */
[----:B------:R-:W-:Y:S02]  /*21d0*/  USEL UR8, URZ, 0x1, UP0 ;  /* 0x000000013f087887 */ /* 0x000fe40008000000 */
[----:B------:R-:W-:Y:S01]  /*21e0*/  USEL UR12, UR12, URZ, UP0 ;  /* 0x0000003f0c0c7287 */ /* 0x000fe20008000000 */
[----:B------:R-:W-:-:S03]  /*21f0*/  SEL R5, R5, RZ, P0 ;  /* 0x000000ff05057207 */ /* 0x000fc60000000000 */
[----:B------:R-:W-:Y:S01]  /*2200*/  LOP3.LUT R14, R14, UR8, RZ, 0x3c, !PT ;  /* 0x000000080e0e7c12 */ /* 0x000fe2000f8e3cff */
[----:B------:R-:W-:Y:S01]  /*2210*/  UMOV UR8, 0x1 ;  /* 0x0000000100087882 */ /* 0x000fe20000000000 */
[----:B------:R-:W-:Y:S06]  /*2220*/  @P1 BRA `(.L_x_31) ;  /* 0xfffffff800441947 */ /* 0x000fec000383ffff */
.L_x_23:
[----:B------:R-:W-:Y:S01]  /*2230*/  UISETP.NE.AND UP0, UPT, UR6, URZ, UPT ;  /* 0x0000003f0600728c */ /* 0x000fe2000bf05270 */
[----:B01----:R-:W0:Y:S03]  /*2240*/  LDC R4, c[0x0][0x28c] ;  /* 0x0000a300ff047b82 */ /* 0x003e260000000800 */
[----:B------:R-:W-:-:S06]  /*2250*/  USEL UR6, URZ, 0x1, !UP0 ;  /* 0x000000013f067887 */ /* 0x000fcc000c000000 */
[----:B------:R-:W-:Y:S02]  /*2260*/  ISETP.NE.AND P0, PT, RZ, UR6, PT ;  /* 0x00000006ff007c0c */ /* 0x000fe4000bf05270 */
[----:B0-----:R-:W-:-:S11]  /*2270*/  ISETP.GE.AND P1, PT, R4, 0x1, PT ;  /* 0x000000010400780c */ /* 0x001fd60003f26270 */
[----:B------:R-:W-:Y:S05]  /*2280*/  @!P0 BRA `(.L_x_32) ;  /* 0x0000000000448947 */ /* 0x000fea0003800000 */
[----:B------:R-:W-:Y:S02]  /*2290*/  WARPGROUP.DEPBAR.LE gsb0, 0x0 ;  /* 0x00008000000079c5 */ /* 0x000fe40000010000 */
[----:B------:R-:W-:Y:S01]  /*22a0*/  FADD R53, R24, R53 ;  /* 0x0000003518357221 */ /* 0x000fe20000000000 */
        /* <DEDUP_REMOVED lines=14> */
[----:B------:R-:W-:-:S07]  /*2390*/  FADD R13, R13, R39 ;  /* 0x000000270d0d7221 */ /* 0x000fce0000000000 */
.L_x_32:
[----:B------:R-:W-:Y:S02]  /*23a0*/  WARPGROUP.DEPBAR.LE gsb0, 0x0 ;  /* 0x00008000000079c5 */ /* 0x000fe40000010000 */
[----:B------:R-:W-:Y:S05]  /*23b0*/  @!P1 BRA `(.L_x_33) ;  /* 0x0000000000549947 */ /* 0x000fea0003800000 */
[----:B------:R-:W-:-:S13]  /*23c0*/  ISETP.NE.AND P0, PT, R50, 0x3, PT ;  /* 0x000000033200780c */ /* 0x000fda0003f05270 */
[----:B------:R-:W-:Y:S05]  /*23d0*/  @!P0 BRA `(.L_x_34) ;  /* 0x0000000000048947 */ /* 0x000fea0003800000 */
[----:B------:R-:W-:Y:S01]  /*23e0*/  BPT.TRAP 0x1 ;  /* 0x000000040000795c */ /* 0x000fe20000300000 */
.L_x_34:
[----:B------:R-:W-:Y:S01]  /*23f0*/  ISETP.NE.AND P0, PT, R7, RZ, PT ;  /* 0x000000ff0700720c */ /* 0x000fe20003f05270 */
[----:B------:R-:W-:Y:S01]  /*2400*/  BSSY B0, `(.L_x_35) ;  /* 0x000000e000007945 */ /* 0x000fe20003800000 */
[----:B------:R-:W-:-:S11]  /*2410*/  ISETP.GT.U32.AND P1, PT, R6, 0x1, PT ;  /* 0x000000010600780c */ /* 0x000fd60003f24070 */
[----:B------:R-:W-:Y:S05]  /*2420*/  @!P0 BRA `(.L_x_36) ;  /* 0x00000000002c8947 */ /* 0x000fea0003800000 */
[----:B------:R-:W-:-:S04]  /*2430*/  UISETP.LT.AND UP0, UPT, UR9, 0x1, UPT ;  /* 0x000000010900788c */ /* 0x000fc8000bf01270 */
[----:B------:R-:W-:-:S04]  /*2440*/  USEL UR8, UR9, 0x1, UP0 ;  /* 0x0000000109087887 */ /* 0x000fc80008000000 */
[----:B------:R-:W-:-:S04]  /*2450*/  UIADD3 UR8, UR5, UR9, -UR8 ;  /* 0x0000000905087290 */ /* 0x000fc8000fffe808 */
[----:B------:R-:W-:-:S04]  /*2460*/  UIMAD.WIDE.U32 UR6, UR8, -0x33333333, URZ ;  /* 0xcccccccd080678a5 */ /* 0x000fc8000f8e003f */
[----:B------:R-:W-:-:S04]  /*2470*/  USHF.R.U32.HI UR6, URZ, 0x2, UR7 ;  /* 0x000000023f067899 */ /* 0x000fc80008011607 */
[----:B------:R-:W-:-:S04]  /*2480*/  UIMAD UR8, UR6, -0x5, UR8 ;  /* 0xfffffffb060878a4 */ /* 0x000fc8000f8e0208 */
[----:B------:R-:W-:-:S04]  /*2490*/  ULEA UR8, UR8, UR10, 0x3 ;  /* 0x0000000a08087291 */ /* 0x000fc8000f8e183f */
[----:B------:R-:W-:-:S06]  /*24a0*/  UIADD3 UR8, UR8, 0x28, URZ ;  /* 0x0000002808087890 */ /* 0x000fcc000fffe03f */
[----:B------:R-:W-:-:S05]  /*24b0*/  IMAD.U32 R4, RZ, RZ, UR8 ;  /* 0x00000008ff047e24 */ /* 0x000fca000f8e00ff */
[----:B------:R-:W-:-:S04]  /*24c0*/  PRMT R4, R3, 0x654, R4 ;  /* 0x0000065403047816 */ /* 0x000fc80000000004 */
[----:B------:R0:W-:Y:S03]  /*24d0*/  SYNCS.ARRIVE.TRANS64.RED.A1T0 RZ, [R4+URZ], RZ ;  /* 0x000000ff04ff79a7 */ /* 0x0001e6000810043f */
.L_x_36:
[----:B------:R-:W-:Y:S05]  /*24e0*/  BSYNC B0 ;  /* 0x0000000000007941 */ /* 0x000fea0003800000 */
.L_x_35:
[----:B------:R-:W-:Y:S05]  /*24f0*/  @P1 BRA `(.L_x_33) ;  /* 0x0000000000041947 */ /* 0x000fea0003800000 */
[----:B------:R-:W-:Y:S01]  /*2500*/  BPT.TRAP 0x1 ;  /* 0x000000040000795c */ /* 0x000fe20000300000 */
.L_x_33:
[----:B------:R-:W1:Y:S01]  /*2510*/  LDC R25, c[0x0][0x288] ;  /* 0x0000a200ff197b82 */ /* 0x000e620000000800 */
[--C-:B0-----:R-:W-:Y:S01]  /*2520*/  SHF.R.U32.HI R4, RZ, 0x2, R0.reuse ;  /* 0x00000002ff047819 */ /* 0x101fe20000011600 */
[----:B------:R-:W-:Y:S01]  /*2530*/  IMAD.SHL.U32 R17, R15, 0x20, RZ ;  /* 0x000000200f117824 */ /* 0x000fe200078e00ff */
[C---:B------:R-:W-:Y:S01]  /*2540*/  LOP3.LUT R14, R0.reuse, 0x3, RZ, 0xc0, !PT ;  /* 0x00000003000e7812 */ /* 0x040fe200078ec0ff */
[----:B------:R-:W-:Y:S01]  /*2550*/  UIADD3 UR5, UR9, UR5, URZ ;  /* 0x0000000509057290 */ /* 0x000fe2000fffe03f */
[----:B------:R-:W-:Y:S01]  /*2560*/  SHF.R.U32.HI R11, RZ, 0x7, R0 ;  /* 0x00000007ff0b7819 */ /* 0x000fe20000011600 */
[----:B------:R-:W-:Y:S01]  /*2570*/  ULDC UR12, c[0x0][0x284] ;  /* 0x0000a100000c7ab9 */ /* 0x000fe20000000800 */
[----:B------:R-:W-:Y:S01]  /*2580*/  LOP3.LUT R10, R0, 0x60, RZ, 0xc0, !PT ;  /* 0x00000060000a7812 */ /* 0x000fe200078ec0ff */
[----:B------:R-:W-:Y:S01]  /*2590*/  UISETP.GT.U32.AND UP0, UPT, UR5, 0x4, UPT ;  /* 0x000000040500788c */ /* 0x000fe2000bf04070 */
[----:B------:R-:W-:Y:S01]  /*25a0*/  LOP3.LUT R5, R4, 0x7, RZ, 0xc0, !PT ;  /* 0x0000000704057812 */ /* 0x000fe200078ec0ff */
[----:B------:R-:W-:Y:S01]  /*25b0*/  UISETP.GE.U32.AND UP1, UPT, UR9, 0x5, UPT ;  /* 0x000000050900788c */ /* 0x000fe2000bf26070 */
[----:B------:R-:W-:Y:S01]  /*25c0*/  LOP3.LUT R4, R11, 0x1, RZ, 0xc0, !PT ;  /* 0x000000010b047812 */ /* 0x000fe200078ec0ff */
[----:B------:R-:W-:Y:S01]  /*25d0*/  UISETP.LT.U32.AND UP0, UPT, UR9, 0x5, UP0 ;  /* 0x000000050900788c */ /* 0x000fe20008701070 */
[----:B------:R-:W-:Y:S01]  /*25e0*/  SHF.R.U32.HI R10, RZ, 0x1, R10 ;  /* 0x00000001ff0a7819 */ /* 0x000fe2000001160a */
[----:B------:R-:W-:Y:S01]  /*25f0*/  ULDC.64 UR10, c[0x0][0x5d0] ;  /* 0x00017400000a7ab9 */ /* 0x000fe20000000a00 */
[----:B------:R-:W-:Y:S01]  /*2600*/  SHF.R.S32.HI R26, RZ, 0x1f, R41 ;  /* 0x0000001fff1a7819 */ /* 0x000fe20000011429 */
[----:B------:R-:W-:Y:S01]  /*2610*/  IMAD.SHL.U32 R16, R4, 0x40, RZ ;  /* 0x0000004004107824 */ /* 0x000fe200078e00ff */
[----:B------:R-:W-:Y:S01]  /*2620*/  IADD3 R23, RZ, -R10, -R5 ;  /* 0x8000000aff177210 */ /* 0x000fe20007ffe805 */
[----:B------:R-:W-:-:S02]  /*2630*/  UIMAD.WIDE.U32 UR6, UR5, -0x33333333, URZ ;  /* 0xcccccccd050678a5 */ /* 0x000fc4000f8e003f */
[----:B------:R-:W-:Y:S01]  /*2640*/  USEL UR8, URZ, 0x1, !UP0 ;  /* 0x000000013f087887 */ /* 0x000fe2000c000000 */
[----:B------:R-:W-:Y:S01]  /*2650*/  LOP3.LUT R11, R16, 0x40, R5, 0xe2, !PT ;  /* 0x00000040100b7812 */ /* 0x000fe200078ee205 */
[----:B------:R-:W-:Y:S01]  /*2660*/  IMAD R16, R4, -0x40, R23 ;  /* 0xffffffc004107824 */ /* 0x000fe200078e0217 */
[----:B------:R-:W-:Y:S01]  /*2670*/  USHF.R.U32.HI UR6, URZ, 0x2, UR7 ;  /* 0x000000023f067899 */ /* 0x000fe20008011607 */
[----:B-1----:R-:W-:Y:S01]  /*2680*/  IMAD R24, R14, -0x2, R25 ;  /* 0xfffffffe0e187824 */ /* 0x002fe200078e0219 */
[----:B------:R-:W-:Y:S01]  /*2690*/  ISETP.GE.AND P0, PT, R17, R25, PT ;  /* 0x000000191100720c */ /* 0x000fe20003f06270 */
[----:B------:R-:W-:Y:S01]  /*26a0*/  IMAD.SHL.U32 R25, R22, 0x80, RZ ;  /* 0x0000008016197824 */ /* 0x000fe200078e00ff */
[----:B------:R-:W-:Y:S01]  /*26b0*/  ULOP3.LUT UR4, UR4, UR8, URZ, 0x3c, !UPT ;  /* 0x0000000804047292 */ /* 0x000fe2000f8e3c3f */
[----:B------:R-:W-:Y:S01]  /*26c0*/  IMAD.SHL.U32 R14, R0, 0x2, RZ ;  /* 0x00000002000e7824 */ /* 0x000fe200078e00ff */
[----:B------:R-:W-:Y:S01]  /*26d0*/  UIMAD UR5, UR6, -0x5, UR5 ;  /* 0xfffffffb060578a4 */ /* 0x000fe2000f8e0205 */
[----:B------:R-:W-:Y:S01]  /*26e0*/  IMAD R4, R26, UR10, RZ ;  /* 0x0000000a1a047c24 */ /* 0x000fe2000f8e02ff */
[----:B------:R-:W-:Y:S01]  /*26f0*/  ISETP.GE.OR P0, PT, R25, UR12, P0 ;  /* 0x0000000c19007c0c */ /* 0x000fe20008706670 */
[----:B------:R-:W-:Y:S01]  /*2700*/  IMAD.WIDE R22, R22, 0x80, RZ ;  /* 0x0000008016167825 */ /* 0x000fe200078e02ff */
[----:B------:R-:W-:Y:S01]  /*2710*/  LOP3.LUT R14, R17, 0x6, R14, 0xf8, !PT ;  /* 0x00000006110e7812 */ /* 0x000fe200078ef80e */
[----:B------:R-:W-:Y:S01]  /*2720*/  @UP1 ULOP3.LUT UR4, UR4, 0x1, UR6, 0x78, !UPT ;  /* 0x0000000104041892 */ /* 0x000fe2000f8e7806 */
[----:B------:R-:W-:Y:S01]  /*2730*/  IADD3 R28, -R25, UR12, R16 ;  /* 0x0000000c191c7c10 */ /* 0x000fe2000fffe110 */
[----:B------:R-:W-:Y:S01]  /*2740*/  IMAD R27, R41, UR11, R4 ;  /* 0x0000000b291b7c24 */ /* 0x000fe2000f8e0204 */
[----:B------:R-:W-:Y:S01]  /*2750*/  SHF.R.S32.HI R15, RZ, 0x1f, R14 ;  /* 0x0000001fff0f7819 */ /* 0x000fe2000001140e */
[----:B------:R-:W-:Y:S01]  /*2760*/  IMAD.IADD R30, R24, 0x1, -R17 ;  /* 0x00000001181e7824 */ /* 0x000fe200078e0a11 */
[----:B------:R-:W-:Y:S01]  /*2770*/  LOP3.LUT R29, R22, R11, R10, 0xfe, !PT ;  /* 0x0000000b161d7212 */ /* 0x000fe200078efe0a */
[----:B------:R-:W-:-:S02]  /*2780*/  IMAD.MOV.U32 R24, RZ, RZ, -0x1 ;  /* 0xffffffffff187424 */ /* 0x000fc400078e00ff */
[----:B------:R-:W-:-:S04]  /*2790*/  IMAD.WIDE.U32 R4, R41, UR10, R14 ;  /* 0x0000000a29047c25 */ /* 0x000fc8000f8e000e */
[----:B------:R-:W-:Y:S01]  /*27a0*/  IMAD.IADD R5, R5, 0x1, R27 ;  /* 0x0000000105057824 */ /* 0x000fe200078e021b */
[----:B------:R-:W-:Y:S06]  /*27b0*/  @P0 BRA `(.L_x_37) ;  /* 0x0000001000e40947 */ /* 0x000fec0003800000 */
[----:B------:R-:W0:Y:S01]  /*27c0*/  LDC.64 R16, c[0x0][0x5c8] ;  /* 0x00017200ff107b82 */ /* 0x000e220000000a00 */
[----:B------:R-:W-:Y:S01]  /*27d0*/  ULDC.64 UR6, c[0x0][0x5c0] ;  /* 0x0001700000067ab9 */ /* 0x000fe20000000a00 */
[----:B------:R-:W-:Y:S01]  /*27e0*/  BSSY B0, `(.L_x_37) ;  /* 0x0000136000007945 */ /* 0x000fe20003800000 */
[-C--:B0-----:R-:W-:Y:S02]  /*27f0*/  IMAD R10, R23, R16.reuse, RZ ;  /* 0x00000010170a7224 */ /* 0x081fe400078e02ff */
[----:B------:R-:W-:-:S04]  /*2800*/  IMAD.WIDE.U32 R4, R29, R16, R4 ;  /* 0x000000101d047225 */ /* 0x000fc800078e0004 */
[----:B------:R-:W-:Y:S01]  /*2810*/  IMAD R11, R29, R17, R10 ;  /* 0x000000111d0b7224 */ /* 0x000fe200078e020a */
[----:B------:R-:W-:Y:S02]  /*2820*/  LEA R10, P0, R16, R4, 0x3 ;  /* 0x00000004100a7211 */ /* 0x000fe400078018ff */
[----:B------:R-:W-:Y:S01]  /*2830*/  IADD3 R4, P1, R4, UR6, RZ ;  /* 0x0000000604047c10 */ /* 0x000fe2000ff3e0ff */
[----:B------:R-:W-:Y:S01]  /*2840*/  IMAD.IADD R5, R5, 0x1, R11 ;  /* 0x0000000105057824 */ /* 0x000fe200078e020b */
[----:B------:R-:W-:-:S04]  /*2850*/  IADD3 R10, P3, R10, UR6, RZ ;  /* 0x000000060a0a7c10 */ /* 0x000fc8000ff7e0ff */
[----:B------:R-:W-:Y:S02]  /*2860*/  LEA.HI.X R11, R16, R5, R17, 0x3, P0 ;  /* 0x00000005100b7211 */ /* 0x000fe400000f1c11 */
[----:B----45:R-:W-:Y:S02]  /*2870*/  FSETP.NEU.AND P0, PT, R12, RZ, PT ;  /* 0x000000ff0c00720b */ /* 0x030fe40003f0d000 */
[----:B------:R-:W-:Y:S02]  /*2880*/  IADD3.X R5, R5, UR7, RZ, P1, !PT ;  /* 0x0000000705057c10 */ /* 0x000fe40008ffe4ff */
[----:B------:R-:W-:-:S09]  /*2890*/  IADD3.X R11, R11, UR7, RZ, P3, !PT ;  /* 0x000000070b0b7c10 */ /* 0x000fd20009ffe4ff */
[----:B------:R-:W-:Y:S05]  /*28a0*/  @!P0 BRA `(.L_x_38) ;  /* 0x0000000c009c8947 */ /* 0x000fea0003800000 */
[----:B------:R-:W-:Y:S01]  /*28b0*/  ULDC.64 UR6, c[0x0][0x5b8] ;  /* 0x00016e0000067ab9 */ /* 0x000fe20000000a00 */
[----:B------:R-:W-:Y:S01]  /*28c0*/  ISETP.GE.AND P0, PT, R28, 0x1, PT ;  /* 0x000000011c00780c */ /* 0x000fe20003f06270 */
[----:B------:R-:W-:Y:S01]  /*28d0*/  IMAD R26, R26, UR6, RZ ;  /* 0x000000061a1a7c24 */ /* 0x000fe2000f8e02ff */
[----:B------:R-:W-:Y:S01]  /*28e0*/  ULDC.64 UR10, c[0x0][0x5a8] ;  /* 0x00016a00000a7ab9 */ /* 0x000fe20000000a00 */
[C---:B------:R-:W-:Y:S01]  /*28f0*/  IMAD.WIDE.U32 R16, R41.reuse, UR6, R14 ;  /* 0x0000000629107c25 */ /* 0x040fe2000f8e000e */
[----:B------:R-:W-:Y:S01]  /*2900*/  ISETP.LT.OR P4, PT, R30, 0x1, !P0 ;  /* 0x000000011e00780c */ /* 0x000fe20004781670 */
[----:B------:R-:W-:Y:S02]  /*2910*/  BSSY B1, `(.L_x_39) ;  /* 0x000000c000017945 */ /* 0x000fe40003800000 */
[----:B------:R-:W-:Y:S01]  /*2920*/  IMAD R41, R41, UR7, R26 ;  /* 0x0000000729297c24 */ /* 0x000fe2000f8e021a */
[----:B------:R-:W-:Y:S02]  /*2930*/  ULDC.64 UR6, c[0x0][0x5b0] ;  /* 0x00016c0000067ab9 */ /* 0x000fe40000000a00 */
[----:B------:R-:W-:-:S02]  /*2940*/  IMAD R25, R23, UR6, RZ ;  /* 0x0000000617197c24 */ /* 0x000fc4000f8e02ff */
[----:B------:R-:W-:Y:S02]  /*2950*/  IMAD.IADD R17, R17, 0x1, R41 ;  /* 0x0000000111117824 */ /* 0x000fe400078e0229 */
[C---:B------:R-:W-:Y:S02]  /*2960*/  IMAD R25, R29.reuse, UR7, R25 ;  /* 0x000000071d197c24 */ /* 0x040fe4000f8e0219 */
[----:B------:R-:W-:-:S03]  /*2970*/  IMAD.WIDE.U32 R14, R29, UR6, R16 ;  /* 0x000000061d0e7c25 */ /* 0x000fc6000f8e0010 */
[----:B------:R-:W-:-:S04]  /*2980*/  IADD3 R14, P1, R14, UR10, RZ ;  /* 0x0000000a0e0e7c10 */ /* 0x000fc8000ff3e0ff */
[--C-:B------:R-:W-:Y:S02]  /*2990*/  IADD3.X R15, R15, UR11, R25.reuse, P1, !PT ;  /* 0x0000000b0f0f7c10 */ /* 0x100fe40008ffe419 */
[----:B------:R-:W-:Y:S01]  /*29a0*/  PRMT R25, RZ, 0x7610, R25 ;  /* 0x00007610ff197816 */ /* 0x000fe20000000019 */
[----:B------:R-:W-:Y:S06]  /*29b0*/  @P4 BRA `(.L_x_40) ;  /* 0x0000000000044947 */ /* 0x000fec0003800000 */
[----:B------:R0:W5:Y:S02]  /*29c0*/  LDG.E.U8 R25, desc[UR20][R14.64] ;  /* 0x000000140e197981 */ /* 0x000164000c1e1100 */
.L_x_40:
[----:B------:R-:W-:Y:S05]  /*29d0*/  BSYNC B1 ;  /* 0x0000000000017941 */ /* 0x000fea0003800000 */
.L_x_39:
[----:B-----5:R-:W-:Y:S01]  /*29e0*/  LOP3.LUT R25, R25, 0xff, RZ, 0xc0, !PT ;  /* 0x000000ff19197812 */ /* 0x020fe200078ec0ff */
[----:B------:R-:W-:Y:S01]  /*29f0*/  BSSY B1, `(.L_x_41) ;  /* 0x000000b000017945 */ /* 0x000fe20003800000 */
[----:B------:R-:W-:Y:S02]  /*2a00*/  ISETP.LT.OR P3, PT, R30, 0x2, !P0 ;  /* 0x000000021e00780c */ /* 0x000fe40004761670 */
[----:B------:R-:W-:-:S05]  /*2a10*/  F2FP.F16.E4M3.UNPACK_B R25, R25 ;  /* 0x00000019ff19723e */ /* 0x000fca00020006ff */
[----:B------:R-:W-:-:S05]  /*2a20*/  HADD2.F32 R25, -RZ, R25.H0_H0 ;  /* 0x20000019ff197230 */ /* 0x000fca0000004100 */
[----:B------:R-:W-:Y:S01]  /*2a30*/  FMUL R26, R25, R12 ;  /* 0x0000000c191a7220 */ /* 0x000fe20000400000 */
[----:B------:R-:W-:-:S03]  /*2a40*/  PRMT R25, RZ, 0x7610, R25 ;  /* 0x00007610ff197816 */ /* 0x000fc60000000019 */
[----:B--2---:R-:W-:-:S05]  /*2a50*/  FFMA R26, R53, R2, R26 ;  /* 0x00000002351a7223 */ /* 0x004fca000000001a */
[----:B------:R-:W-:-:S05]  /*2a60*/  F2FP.SATFINITE.E4M3.F32.PACK_AB_MERGE_C R27, RZ, R26, RZ ;  /* 0x0000001aff1b723e */ /* 0x000fca00048070ff */
[----:B------:R1:W-:Y:S01]  /*2a70*/  @!P4 STG.E.U8 desc[UR20][R4.64], R27 ;  /* 0x0000001b0400c986 */ /* 0x0003e2000c101114 */
[----:B------:R-:W-:Y:S05]  /*2a80*/  @P3 BRA `(.L_x_42) ;  /* 0x0000000000043947 */ /* 0x000fea0003800000 */
[----:B------:R2:W5:Y:S02]  /*2a90*/  LDG.E.U8 R25, desc[UR20][R14.64+0x1] ;  /* 0x000001140e197981 */ /* 0x000564000c1e1100 */
.L_x_42:
[----:B------:R-:W-:Y:S05]  /*2aa0*/  BSYNC B1 ;  /* 0x0000000000017941 */ /* 0x000fea0003800000 */
.L_x_41:
[----:B-----5:R-:W-:Y:S01]  /*2ab0*/  LOP3.LUT R25, R25, 0xff, RZ, 0xc0, !PT ;  /* 0x000000ff19197812 */ /* 0x020fe200078ec0ff */
[----:B------:R-:W-:Y:S01]  /*2ac0*/  BSSY B1, `(.L_x_43) ;  /* 0x0000013000017945 */ /* 0x000fe20003800000 */
[----:B-1----:R-:W-:Y:S02]  /*2ad0*/  IADD3 R27, P1, R29, 0x8, RZ ;  /* 0x000000081d1b7810 */ /* 0x002fe40007f3e0ff */
[----:B------:R-:W-:-:S03]  /*2ae0*/  F2FP.F16.E4M3.UNPACK_B R25, R25 ;  /* 0x00000019ff19723e */ /* 0x000fc600020006ff */
[----:B------:R-:W-:Y:S01]  /*2af0*/  IMAD.X R22, RZ, RZ, R23, P1 ;  /* 0x000000ffff167224 */ /* 0x000fe200008e0617 */
[----:B------:R-:W-:Y:S01]  /*2b00*/  ISETP.GE.AND P1, PT, R28, 0x9, PT ;  /* 0x000000091c00780c */ /* 0x000fe20003f26270 */
[----:B------:R-:W-:Y:S02]  /*2b10*/  HADD2.F32 R25, -RZ, R25.H0_H0 ;  /* 0x20000019ff197230 */ /* 0x000fe40000004100 */
[----:B------:R-:W-:Y:S01]  /*2b20*/  IMAD R22, R22, UR6, RZ ;  /* 0x0000000616167c24 */ /* 0x000fe2000f8e02ff */
[----:B------:R-:W-:Y:S01]  /*2b30*/  ISETP.LT.OR P5, PT, R30, 0x1, !P1 ;  /* 0x000000011e00780c */ /* 0x000fe20004fa1670 */
[----:B------:R-:W-:-:S04]  /*2b40*/  IMAD.WIDE.U32 R16, R27, UR6, R16 ;  /* 0x000000061b107c25 */ /* 0x000fc8000f8e0010 */
[----:B------:R-:W-:Y:S01]  /*2b50*/  FMUL R25, R25, R12 ;  /* 0x0000000c19197220 */ /* 0x000fe20000400000 */
[----:B------:R-:W-:-:S03]  /*2b60*/  IMAD R27, R27, UR7, R22 ;  /* 0x000000071b1b7c24 */ /* 0x000fc6000f8e0216 */
[----:B------:R-:W-:Y:S01]  /*2b70*/  FFMA R25, R48, R2, R25 ;  /* 0x0000000230197223 */ /* 0x000fe20000000019 */
[----:B------:R-:W-:Y:S02]  /*2b80*/  IADD3 R16, P4, R16, UR10, RZ ;  /* 0x0000000a10107c10 */ /* 0x000fe4000ff9e0ff */
[----:B------:R-:W-:Y:S02]  /*2b90*/  PRMT R22, RZ, 0x7610, R22 ;  /* 0x00007610ff167816 */ /* 0x000fe40000000016 */
[----:B------:R-:W-:Y:S02]  /*2ba0*/  F2FP.SATFINITE.E4M3.F32.PACK_AB_MERGE_C R25, RZ, R25, RZ ;  /* 0x00000019ff19723e */ /* 0x000fe400048070ff */
[----:B------:R-:W-:-:S03]  /*2bb0*/  IADD3.X R17, R17, UR11, R27, P4, !PT ;  /* 0x0000000b11117c10 */ /* 0x000fc6000a7fe41b */
[----:B------:R1:W-:Y:S01]  /*2bc0*/  @!P3 STG.E.U8 desc[UR20][R4.64+0x1], R25 ;  /* 0x000001190400b986 */ /* 0x0003e2000c101114 */
[----:B------:R-:W-:Y:S05]  /*2bd0*/  @P5 BRA `(.L_x_44) ;  /* 0x0000000000045947 */ /* 0x000fea0003800000 */
[----:B------:R3:W5:Y:S02]  /*2be0*/  LDG.E.U8 R22, desc[UR20][R16.64] ;  /* 0x0000001410167981 */ /* 0x000764000c1e1100 */
.L_x_44:
[----:B------:R-:W-:Y:S05]  /*2bf0*/  BSYNC B1 ;  /* 0x0000000000017941 */ /* 0x000fea0003800000 */
.L_x_43:
[----:B-----5:R-:W-:Y:S01]  /*2c00*/  LOP3.LUT R22, R22, 0xff, RZ, 0xc0, !PT ;  /* 0x000000ff16167812 */ /* 0x020fe200078ec0ff */
[----:B------:R-:W-:Y:S01]  /*2c10*/  BSSY B1, `(.L_x_45) ;  /* 0x000000b000017945 */ /* 0x000fe20003800000 */
[----:B------:R-:W-:Y:S02]  /*2c20*/  ISETP.LT.OR P3, PT, R30, 0x2, !P1 ;  /* 0x000000021e00780c */ /* 0x000fe40004f61670 */
[----:B------:R-:W-:-:S05]  /*2c30*/  F2FP.F16.E4M3.UNPACK_B R22, R22 ;  /* 0x00000016ff16723e */ /* 0x000fca00020006ff */
[----:B------:R-:W-:-:S05]  /*2c40*/  HADD2.F32 R23, -RZ, R22.H0_H0 ;  /* 0x20000016ff177230 */ /* 0x000fca0000004100 */
[----:B------:R-:W-:-:S04]  /*2c50*/  FMUL R22, R23, R12 ;  /* 0x0000000c17167220 */ /* 0x000fc80000400000 */
[----:B------:R-:W-:-:S05]  /*2c60*/  FFMA R22, R51, R2, R22 ;  /* 0x0000000233167223 */ /* 0x000fca0000000016 */
[----:B------:R-:W-:Y:S02]  /*2c70*/  F2FP.SATFINITE.E4M3.F32.PACK_AB_MERGE_C R23, RZ, R22, RZ ;  /* 0x00000016ff17723e */ /* 0x000fe400048070ff */
[----:B------:R-:W-:-:S03]  /*2c80*/  PRMT R22, RZ, 0x7610, R22 ;  /* 0x00007610ff167816 */ /* 0x000fc60000000016 */
[----:B------:R4:W-:Y:S01]  /*2c90*/  @!P5 STG.E.U8 desc[UR20][R10.64], R23 ;  /* 0x000000170a00d986 */ /* 0x0009e2000c101114 */
[----:B------:R-:W-:Y:S05]  /*2ca0*/  @P3 BRA `(.L_x_46) ;  /* 0x0000000000043947 */ /* 0x000fea0003800000 */
[----:B------:R0:W5:Y:S02]  /*2cb0*/  LDG.E.U8 R22, desc[UR20][R16.64+0x1] ;  /* 0x0000011410167981 */ /* 0x000164000c1e1100 */
.L_x_46:
[----:B------:R-:W-:Y:S05]  /*2cc0*/  BSYNC B1 ;  /* 0x0000000000017941 */ /* 0x000fea0003800000 */
.L_x_45:
[----:B-----5:R-:W-:Y:S01]  /*2cd0*/  LOP3.LUT R22, R22, 0xff, RZ, 0xc0, !PT ;  /* 0x000000ff16167812 */ /* 0x020fe200078ec0ff */
[----:B------:R-:W-:Y:S01]  /*2ce0*/  BSSY B1, `(.L_x_47) ;  /* 0x000000b000017945 */ /* 0x000fe20003800000 */
[----:B------:R-:W-:Y:S02]  /*2cf0*/  ISETP.LT.OR P4, PT, R30, 0x9, !P0 ;  /* 0x000000091e00780c */ /* 0x000fe40004781670 */
[----:B------:R-:W-:-:S05]  /*2d00*/  F2FP.F16.E4M3.UNPACK_B R22, R22 ;  /* 0x00000016ff16723e */ /* 0x000fca00020006ff */
[----:B----4-:R-:W-:Y:S01]  /*2d10*/  HADD2.F32 R23, -RZ, R22.H0_H0 ;  /* 0x20000016ff177230 */ /* 0x010fe20000004100 */
[----:B------:R-:W-:-:S04]  /*2d20*/  PRMT R22, RZ, 0x7610, R22 ;  /* 0x00007610ff167816 */ /* 0x000fc80000000016 */
[----:B------:R-:W-:-:S04]  /*2d30*/  FMUL R23, R23, R12 ;  /* 0x0000000c17177220 */ /* 0x000fc80000400000 */
[----:B------:R-:W-:-:S05]  /*2d40*/  FFMA R23, R46, R2, R23 ;  /* 0x000000022e177223 */ /* 0x000fca0000000017 */
[----:B------:R-:W-:-:S05]  /*2d50*/  F2FP.SATFINITE.E4M3.F32.PACK_AB_MERGE_C R23, RZ, R23, RZ ;  /* 0x00000017ff17723e */ /* 0x000fca00048070ff */
[----:B------:R4:W-:Y:S01]  /*2d60*/  @!P3 STG.E.U8 desc[UR20][R10.64+0x1], R23 ;  /* 0x000001170a00b986 */ /* 0x0009e2000c101114 */
[----:B------:R-:W-:Y:S05]  /*2d70*/  @P4 BRA `(.L_x_48) ;  /* 0x0000000000044947 */ /* 0x000fea0003800000 */
[----:B------:R0:W5:Y:S02]  /*2d80*/  LDG.E.U8 R22, desc[UR20][R14.64+0x8] ;  /* 0x000008140e167981 */ /* 0x000164000c1e1100 */
.L_x_48:
[----:B------:R-:W-:Y:S05]  /*2d90*/  BSYNC B1 ;  /* 0x0000000000017941 */ /* 0x000fea0003800000 */
.L_x_47:
[----:B-----5:R-:W-:Y:S01]  /*2da0*/  LOP3.LUT R22, R22, 0xff, RZ, 0xc0, !PT ;  /* 0x000000ff16167812 */ /* 0x020fe200078ec0ff */
[----:B------:R-:W-:Y:S01]  /*2db0*/  BSSY B1, `(.L_x_49) ;  /* 0x000000b000017945 */ /* 0x000fe20003800000 */
[----:B------:R-:W-:Y:S02]  /*2dc0*/  ISETP.LT.OR P3, PT, R30, 0xa, !P0 ;  /* 0x0000000a1e00780c */ /* 0x000fe40004761670 */
[----:B------:R-:W-:-:S05]  /*2dd0*/  F2FP.F16.E4M3.UNPACK_B R22, R22 ;  /* 0x00000016ff16723e */ /* 0x000fca00020006ff */
[----:B----4-:R-:W-:-:S05]  /*2de0*/  HADD2.F32 R23, -RZ, R22.H0_H0 ;  /* 0x20000016ff177230 */ /* 0x010fca0000004100 */
[----:B------:R-:W-:-:S04]  /*2df0*/  FMUL R22, R23, R12 ;  /* 0x0000000c17167220 */ /* 0x000fc80000400000 */
[----:B------:R-:W-:-:S05]  /*2e00*/  FFMA R22, R49, R2, R22 ;  /* 0x0000000231167223 */ /* 0x000fca0000000016 */
[----:B------:R-:W-:Y:S02]  /*2e10*/  F2FP.SATFINITE.E4M3.F32.PACK_AB_MERGE_C R23, RZ, R22, RZ ;  /* 0x00000016ff17723e */ /* 0x000fe400048070ff */
[----:B------:R-:W-:-:S03]  /*2e20*/  PRMT R22, RZ, 0x7610, R22 ;  /* 0x00007610ff167816 */ /* 0x000fc60000000016 */
[----:B------:R4:W-:Y:S01]  /*2e30*/  @!P4 STG.E.U8 desc[UR20][R4.64+0x8], R23 ;  /* 0x000008170400c986 */ /* 0x0009e2000c101114 */
[----:B------:R-:W-:Y:S05]  /*2e40*/  @P3 BRA `(.L_x_50) ;  /* 0x0000000000043947 */ /* 0x000fea0003800000 */
[----:B------:R0:W5:Y:S02]  /*2e50*/  LDG.E.U8 R22, desc[UR20][R14.64+0x9] ;  /* 0x000009140e167981 */ /* 0x000164000c1e1100 */
.L_x_50:
[----:B------:R-:W-:Y:S05]  /*2e60*/  BSYNC B1 ;  /* 0x0000000000017941 */ /* 0x000fea0003800000 */
.L_x_49:
        /* <DEDUP_REMOVED lines=12> */
.L_x_52:
[----:B------:R-:W-:Y:S05]  /*2f30*/  BSYNC B1 ;  /* 0x0000000000017941 */ /* 0x000fea0003800000 */
.L_x_51:
        /* <DEDUP_REMOVED lines=12> */
.L_x_54:
[----:B------:R-:W-:Y:S05]  /*3000*/  BSYNC B1 ;  /* 0x0000000000017941 */ /* 0x000fea0003800000 */
.L_x_53:
        /* <DEDUP_REMOVED lines=12> */
.L_x_56:
[----:B------:R-:W-:Y:S05]  /*30d0*/  BSYNC B1 ;  /* 0x0000000000017941 */ /* 0x000fea0003800000 */
.L_x_55:
        /* <DEDUP_REMOVED lines=12> */
.L_x_58:
[----:B------:R-:W-:Y:S05]  /*31a0*/  BSYNC B1 ;  /* 0x0000000000017941 */ /* 0x000fea0003800000 */
.L_x_57:
        /* <DEDUP_REMOVED lines=12> */
.L_x_60:
[----:B------:R-:W-:Y:S05]  /*3270*/  BSYNC B1 ;  /* 0x0000000000017941 */ /* 0x000fea0003800000 */
.L_x_59:
        /* <DEDUP_REMOVED lines=12> */
.L_x_62:
[----:B------:R-:W-:Y:S05]  /*3340*/  BSYNC B1 ;  /* 0x0000000000017941 */ /* 0x000fea0003800000 */
.L_x_61:
[----:B-----5:R-:W-:Y:S01]  /*3350*/  LOP3.LUT R22, R22, 0xff, RZ, 0xc0, !PT ;  /* 0x000000ff16167812 */ /* 0x020fe200078ec0ff */
[----:B------:R-:W-:Y:S01]  /*3360*/  BSSY B1, `(.L_x_63) ;  /* 0x000000b000017945 */ /* 0x000fe20003800000 */
[----:B------:R-:W-:Y:S02]  /*3370*/  ISETP.LT.OR P4, PT, R30, 0x19, !P0 ;  /* 0x000000191e00780c */ /* 0x000fe40004781670 */
[----:B------:R-:W-:-:S05]  /*3380*/  F2FP.F16.E4M3.UNPACK_B R22, R22 ;  /* 0x00000016ff16723e */ /* 0x000fca00020006ff */
[----:B----4-:R-:W-:-:S05]  /*3390*/  HADD2.F32 R23, -RZ, R22.H0_H0 ;  /* 0x20000016ff177230 */ /* 0x010fca0000004100 */
[----:B------:R-:W-:-:S04]  /*33a0*/  FMUL R23, R23, R12 ;  /* 0x0000000c17177220 */ /* 0x000fc80000400000 */
[----:B------:R-:W-:Y:S01]  /*33b0*/  FFMA R23, R20, R2, R23 ;  /* 0x0000000214177223 */ /* 0x000fe20000000017 */
[----:B------:R-:W-:-:S04]  /*33c0*/  PRMT R20, RZ, 0x7610, R20 ;  /* 0x00007610ff147816 */ /* 0x000fc80000000014 */
[----:B------:R-:W-:-:S05]  /*33d0*/  F2FP.SATFINITE.E4M3.F32.PACK_AB_MERGE_C R23, RZ, R23, RZ ;  /* 0x00000017ff17723e */ /* 0x000fca00048070ff */
[----:B------:R4:W-:Y:S01]  /*33e0*/  @!P3 STG.E.U8 desc[UR20][R10.64+0x11], R23 ;  /* 0x000011170a00b986 */ /* 0x0009e2000c101114 */
[----:B------:R-:W-:Y:S05]  /*33f0*/  @P4 BRA `(.L_x_64) ;  /* 0x0000000000044947 */ /* 0x000fea0003800000 */
[----:B------:R0:W5:Y:S02]  /*3400*/  LDG.E.U8 R20, desc[UR20][R14.64+0x18] ;  /* 0x000018140e147981 */ /* 0x000164000c1e1100 */
.L_x_64:
[----:B------:R-:W-:Y:S05]  /*3410*/  BSYNC B1 ;  /* 0x0000000000017941 */ /* 0x000fea0003800000 */
.L_x_63:
        /* <DEDUP_REMOVED lines=12> */
.L_x_66:
[----:B------:R-:W-:Y:S05]  /*34e0*/  BSYNC B1 ;  /* 0x0000000000017941 */ /* 0x000fea0003800000 */
.L_x_65:
[----:B-----5:R-:W-:Y:S01]  /*34f0*/  LOP3.LUT R20, R20, 0xff, RZ, 0xc0, !PT ;  /* 0x000000ff14147812 */ /* 0x020fe200078ec0ff */
[----:B------:R-:W-:Y:S01]  /*3500*/  BSSY B1, `(.L_x_67) ;  /* 0x000000b000017945 */ /* 0x000fe20003800000 */
[----:B------:R-:W-:Y:S02]  /*3510*/  ISETP.LT.OR P3, PT, R30, 0x19, !P1 ;  /* 0x000000191e00780c */ /* 0x000fe40004f61670 */
[----:B------:R-:W-:Y:S02]  /*3520*/  F2FP.F16.E4M3.UNPACK_B R20, R20 ;  /* 0x00000014ff14723e */ /* 0x000fe400020006ff */
[----:B0-2---:R-:W-:-:S03]  /*3530*/  PRMT R14, RZ, 0x7610, R14 ;  /* 0x00007610ff0e7816 */ /* 0x005fc6000000000e */
[----:B------:R-:W-:-:S05]  /*3540*/  HADD2.F32 R15, -RZ, R20.H0_H0 ;  /* 0x20000014ff0f7230 */ /* 0x000fca0000004100 */
[----:B------:R-:W-:-:S04]  /*3550*/  FMUL R15, R15, R12 ;  /* 0x0000000c0f0f7220 */ /* 0x000fc80000400000 */
[----:B------:R-:W-:-:S05]  /*3560*/  FFMA R15, R18, R2, R15 ;  /* 0x00000002120f7223 */ /* 0x000fca000000000f */
[----:B------:R-:W-:-:S05]  /*3570*/  F2FP.SATFINITE.E4M3.F32.PACK_AB_MERGE_C R15, RZ, R15, RZ ;  /* 0x0000000fff0f723e */ /* 0x000fca00048070ff */
[----:B------:R0:W-:Y:S01]  /*3580*/  @!P0 STG.E.U8 desc[UR20][R4.64+0x19], R15 ;  /* 0x0000190f04008986 */ /* 0x0001e2000c101114 */
[----:B------:R-:W-:Y:S05]  /*3590*/  @P3 BRA `(.L_x_68) ;  /* 0x0000000000043947 */ /* 0x000fea0003800000 */
[----:B------:R2:W5:Y:S02]  /*35a0*/  LDG.E.U8 R14, desc[UR20][R16.64+0x18] ;  /* 0x00001814100e7981 */ /* 0x000564000c1e1100 */
.L_x_68:
[----:B------:R-:W-:Y:S05]  /*35b0*/  BSYNC B1 ;  /* 0x0000000000017941 */ /* 0x000fea0003800000 */
.L_x_67:
[----:B-----5:R-:W-:Y:S01]  /*35c0*/  LOP3.LUT R14, R14, 0xff, RZ, 0xc0, !PT ;  /* 0x000000ff0e0e7812 */ /* 0x020fe200078ec0ff */
[----:B------:R-:W-:Y:S01]  /*35d0*/  BSSY B1, `(.L_x_69) ;  /* 0x000000b000017945 */ /* 0x000fe20003800000 */
[----:B------:R-:W-:Y:S02]  /*35e0*/  ISETP.LT.OR P1, PT, R30, 0x1a, !P1 ;  /* 0x0000001a1e00780c */ /* 0x000fe40004f21670 */
[----:B------:R-:W-:-:S05]  /*35f0*/  F2FP.F16.E4M3.UNPACK_B R14, R14 ;  /* 0x0000000eff0e723e */ /* 0x000fca00020006ff */
[----:B01--4-:R-:W-:-:S05]  /*3600*/  HADD2.F32 R5, -RZ, R14.H0_H0 ;  /* 0x2000000eff057230 */ /* 0x013fca0000004100 */
[----:B------:R-:W-:-:S04]  /*3610*/  FMUL R4, R5, R12 ;  /* 0x0000000c05047220 */ /* 0x000fc80000400000 */
[----:B------:R-:W-:-:S05]  /*3620*/  FFMA R4, R19, R2, R4 ;  /* 0x0000000213047223 */ /* 0x000fca0000000004 */
[----:B------:R-:W-:Y:S02]  /*3630*/  F2FP.SATFINITE.E4M3.F32.PACK_AB_MERGE_C R5, RZ, R4, RZ ;  /* 0x00000004ff05723e */ /* 0x000fe400048070ff */
[----:B------:R-:W-:-:S03]  /*3640*/  PRMT R4, RZ, 0x7610, R4 ;  /* 0x00007610ff047816 */ /* 0x000fc60000000004 */
[----:B------:R0:W-:Y:S01]  /*3650*/  @!P3 STG.E.U8 desc[UR20][R10.64+0x18], R5 ;  /* 0x000018050a00b986 */ /* 0x0001e2000c101114 */
[----:B------:R-:W-:Y:S05]  /*3660*/  @P1 BRA `(.L_x_70) ;  /* 0x0000000000041947 */ /* 0x000fea0003800000 */
[----:B------:R1:W5:Y:S02]  /*3670*/  LDG.E.U8 R4, desc[UR20][R16.64+0x19] ;  /* 0x0000191410047981 */ /* 0x000364000c1e1100 */
.L_x_70:
[----:B------:R-:W-:Y:S05]  /*3680*/  BSYNC B1 ;  /* 0x0000000000017941 */ /* 0x000fea0003800000 */
.L_x_69:
[----:B------:R-:W-:Y:S05]  /*3690*/  @P1 BRA `(.L_x_71) ;  /* 0x0000000400281947 */ /* 0x000fea0003800000 */
[----:B-----5:R-:W-:-:S04]  /*36a0*/  LOP3.LUT R4, R4, 0xff, RZ, 0xc0, !PT ;  /* 0x000000ff04047812 */ /* 0x020fc800078ec0ff */
[----:B------:R-:W-:-:S05]  /*36b0*/  F2FP.F16.E4M3.UNPACK_B R4, R4 ;  /* 0x00000004ff04723e */ /* 0x000fca00020006ff */
[----:B0-----:R-:W-:-:S05]  /*36c0*/  HADD2.F32 R5, -RZ, R4.H0_H0 ;  /* 0x20000004ff057230 */ /* 0x001fca0000004100 */
[----:B------:R-:W-:-:S04]  /*36d0*/  FMUL R4, R5, R12 ;  /* 0x0000000c05047220 */ /* 0x000fc80000400000 */
[----:B------:R-:W-:-:S05]  /*36e0*/  FFMA R4, R13, R2, R4 ;  /* 0x000000020d047223 */ /* 0x000fca0000000004 */
[----:B------:R-:W-:-:S05]  /*36f0*/  F2FP.SATFINITE.E4M3.F32.PACK_AB_MERGE_C R5, RZ, R4, RZ ;  /* 0x00000004ff05723e */ /* 0x000fca00048070ff */
[----:B------:R4:W-:Y:S01]  /*3700*/  STG.E.U8 desc[UR20][R10.64+0x19], R5 ;  /* 0x000019050a007986 */ /* 0x0009e2000c101114 */
[----:B------:R-:W-:Y:S05]  /*3710*/  BRA `(.L_x_71) ;  /* 0x0000000400087947 */ /* 0x000fea0003800000 */
.L_x_38:
[----:B------:R-:W-:Y:S01]  /*3720*/  ISETP.GE.AND P1, PT, R28, 0x1, PT ;  /* 0x000000011c00780c */ /* 0x000fe20003f26270 */
[-C--:B--2---:R-:W-:Y:S01]  /*3730*/  FMUL R53, R53, R2.reuse ;  /* 0x0000000235357220 */ /* 0x084fe20000400000 */
[-C--:B------:R-:W-:Y:S01]  /*3740*/  FMUL R48, R48, R2.reuse ;  /* 0x0000000230307220 */ /* 0x080fe20000400000 */
[----:B------:R-:W-:Y:S01]  /*3750*/  ISETP.GE.AND P0, PT, R28, 0x9, PT ;  /* 0x000000091c00780c */ /* 0x000fe20003f06270 */
[-C--:B------:R-:W-:Y:S01]  /*3760*/  FMUL R51, R51, R2.reuse ;  /* 0x0000000233337220 */ /* 0x080fe20000400000 */
[----:B------:R-:W-:Y:S01]  /*3770*/  ISETP.LT.OR P4, PT, R30, 0x1, !P1 ;  /* 0x000000011e00780c */ /* 0x000fe20004f81670 */
[-C--:B------:R-:W-:Y:S01]  /*3780*/  FMUL R46, R46, R2.reuse ;  /* 0x000000022e2e7220 */ /* 0x080fe20000400000 */
[----:B------:R-:W-:Y:S01]  /*3790*/  ISETP.LT.OR P5, PT, R30, 0x2, !P1 ;  /* 0x000000021e00780c */ /* 0x000fe20004fa1670 */
[-C--:B------:R-:W-:Y:S01]  /*37a0*/  FMUL R49, R49, R2.reuse ;  /* 0x0000000231317220 */ /* 0x080fe20000400000 */
[----:B------:R-:W-:Y:S01]  /*37b0*/  F2FP.SATFINITE.E4M3.F32.PACK_AB_MERGE_C R53, RZ, R53, RZ ;  /* 0x00000035ff35723e */ /* 0x000fe200048070ff */
[----:B------:R-:W-:Y:S01]  /*37c0*/  FMUL R44, R44, R2 ;  /* 0x000000022c2c7220 */ /* 0x000fe20000400000 */
[----:B------:R-:W-:Y:S01]  /*37d0*/  F2FP.SATFINITE.E4M3.F32.PACK_AB_MERGE_C R15, RZ, R48, RZ ;  /* 0x00000030ff0f723e */ /* 0x000fe200048070ff */
[-C--:B------:R-:W-:Y:S01]  /*37e0*/  FMUL R47, R47, R2.reuse ;  /* 0x000000022f2f7220 */ /* 0x080fe20000400000 */
[----:B------:R-:W-:Y:S01]  /*37f0*/  ISETP.LT.OR P3, PT, R30, 0x1, !P0 ;  /* 0x000000011e00780c */ /* 0x000fe20004761670 */
[-C--:B------:R-:W-:Y:S01]  /*3800*/  FMUL R42, R42, R2.reuse ;  /* 0x000000022a2a7220 */ /* 0x080fe20000400000 */
[C---:B------:R-:W-:Y:S01]  /*3810*/  ISETP.LT.OR P6, PT, R30.reuse, 0xa, !P1 ;  /* 0x0000000a1e00780c */ /* 0x040fe20004fc1670 */
[-C--:B------:R-:W-:Y:S01]  /*3820*/  FMUL R45, R45, R2.reuse ;  /* 0x000000022d2d7220 */ /* 0x080fe20000400000 */
[----:B------:R-:W-:Y:S01]  /*3830*/  F2FP.SATFINITE.E4M3.F32.PACK_AB_MERGE_C R51, RZ, R51, RZ ;  /* 0x00000033ff33723e */ /* 0x000fe200048070ff */
[----:B------:R-:W-:Y:S01]  /*3840*/  @!P4 STG.E.U8 desc[UR20][R4.64], R53 ;  /* 0x000000350400c986 */ /* 0x000fe2000c101114 */
[----:B------:R-:W-:Y:S01]  /*3850*/  ISETP.LT.OR P4, PT, R30, 0x2, !P0 ;  /* 0x000000021e00780c */ /* 0x000fe20004781670 */
[----:B------:R-:W-:Y:S01]  /*3860*/  FMUL R40, R40, R2 ;  /* 0x0000000228287220 */ /* 0x000fe20000400000 */
[----:B------:R-:W-:Y:S01]  /*3870*/  F2FP.SATFINITE.E4M3.F32.PACK_AB_MERGE_C R17, RZ, R46, RZ ;  /* 0x0000002eff11723e */ /* 0x000fe200048070ff */
[----:B------:R0:W-:Y:S01]  /*3880*/  @!P5 STG.E.U8 desc[UR20][R4.64+0x1], R15 ;  /* 0x0000010f0400d986 */ /* 0x0001e2000c101114 */
[C---:B------:R-:W-:Y:S01]  /*3890*/  ISETP.LT.OR P5, PT, R30.reuse, 0x9, !P1 ;  /* 0x000000091e00780c */ /* 0x040fe20004fa1670 */
[-C--:B------:R-:W-:Y:S01]  /*38a0*/  FMUL R43, R43, R2.reuse ;  /* 0x000000022b2b7220 */ /* 0x080fe20000400000 */
[----:B------:R-:W-:Y:S01]  /*38b0*/  F2FP.SATFINITE.E4M3.F32.PACK_AB_MERGE_C R49, RZ, R49, RZ ;  /* 0x00000031ff31723e */ /* 0x000fe200048070ff */
[----:B------:R-:W-:Y:S01]  /*38c0*/  @!P3 STG.E.U8 desc[UR20][R10.64], R51 ;  /* 0x000000330a00b986 */ /* 0x000fe2000c101114 */
[----:B------:R-:W-:Y:S01]  /*38d0*/  ISETP.LT.OR P3, PT, R30, 0x9, !P0 ;  /* 0x000000091e00780c */ /* 0x000fe20004761670 */
[-C--:B------:R-:W-:Y:S01]  /*38e0*/  FMUL R20, R20, R2.reuse ;  /* 0x0000000214147220 */ /* 0x080fe20000400000 */
[----:B------:R-:W-:Y:S01]  /*38f0*/  F2FP.SATFINITE.E4M3.F32.PACK_AB_MERGE_C R47, RZ, R47, RZ ;  /* 0x0000002fff2f723e */ /* 0x000fe200048070ff */
[-C--:B------:R-:W-:Y:S01]  /*3900*/  FMUL R21, R21, R2.reuse ;  /* 0x0000000215157220 */ /* 0x080fe20000400000 */
[----:B------:R-:W-:Y:S01]  /*3910*/  F2FP.SATFINITE.E4M3.F32.PACK_AB_MERGE_C R45, RZ, R45, RZ ;  /* 0x0000002dff2d723e */ /* 0x000fe200048070ff */
[----:B------:R1:W-:Y:S01]  /*3920*/  @!P4 STG.E.U8 desc[UR20][R10.64+0x1], R17 ;  /* 0x000001110a00c986 */ /* 0x0003e2000c101114 */
[----:B------:R-:W-:Y:S01]  /*3930*/  ISETP.LT.OR P4, PT, R30, 0xa, !P0 ;  /* 0x0000000a1e00780c */ /* 0x000fe20004781670 */
[----:B------:R-:W-:Y:S01]  /*3940*/  FMUL R18, R18, R2 ;  /* 0x0000000212127220 */ /* 0x000fe20000400000 */
[----:B0-----:R-:W-:Y:S01]  /*3950*/  F2FP.SATFINITE.E4M3.F32.PACK_AB_MERGE_C R15, RZ, R44, RZ ;  /* 0x0000002cff0f723e */ /* 0x001fe200048070ff */
[----:B------:R-:W-:Y:S01]  /*3960*/  @!P5 STG.E.U8 desc[UR20][R4.64+0x8], R49 ;  /* 0x000008310400d986 */ /* 0x000fe2000c101114 */
[C---:B------:R-:W-:Y:S01]  /*3970*/  ISETP.LT.OR P5, PT, R30.reuse, 0x11, !P1 ;  /* 0x000000111e00780c */ /* 0x040fe20004fa1670 */
[-C--:B------:R-:W-:Y:S01]  /*3980*/  FMUL R19, R19, R2.reuse ;  /* 0x0000000213137220 */ /* 0x080fe20000400000 */
[----:B------:R-:W-:Y:S01]  /*3990*/  FMUL R13, R13, R2 ;  /* 0x000000020d0d7220 */ /* 0x000fe20000400000 */
[----:B------:R0:W-:Y:S01]  /*39a0*/  @!P6 STG.E.U8 desc[UR20][R4.64+0x9], R15 ;  /* 0x0000090f0400e986 */ /* 0x0001e2000c101114 */
[----:B------:R-:W-:-:S02]  /*39b0*/  ISETP.LT.OR P6, PT, R30, 0x12, !P1 ;  /* 0x000000121e00780c */ /* 0x000fc40004fc1670 */
[----:B------:R-:W-:Y:S01]  /*39c0*/  F2FP.SATFINITE.E4M3.F32.PACK_AB_MERGE_C R43, RZ, R43, RZ ;  /* 0x0000002bff2b723e */ /* 0x000fe200048070ff */
[----:B------:R-:W-:Y:S01]  /*39d0*/  @!P3 STG.E.U8 desc[UR20][R10.64+0x8], R47 ;  /* 0x0000082f0a00b986 */ /* 0x000fe2000c101114 */
[----:B-1----:R-:W-:Y:S02]  /*39e0*/  F2FP.SATFINITE.E4M3.F32.PACK_AB_MERGE_C R17, RZ, R42, RZ ;  /* 0x0000002aff11723e */ /* 0x002fe400048070ff */
[C---:B------:R-:W-:Y:S02]  /*39f0*/  ISETP.LT.OR P3, PT, R30.reuse, 0x11, !P0 ;  /* 0x000000111e00780c */ /* 0x040fe40004761670 */
[----:B------:R-:W-:Y:S01]  /*3a00*/  F2FP.SATFINITE.E4M3.F32.PACK_AB_MERGE_C R21, RZ, R21, RZ ;  /* 0x00000015ff15723e */ /* 0x000fe200048070ff */
[----:B------:R1:W-:Y:S01]  /*3a10*/  @!P4 STG.E.U8 desc[UR20][R10.64+0x9], R17 ;  /* 0x000009110a00c986 */ /* 0x0003e2000c101114 */
[C---:B------:R-:W-:Y:S02]  /*3a20*/  ISETP.LT.OR P4, PT, R30.reuse, 0x19, !P1 ;  /* 0x000000191e00780c */ /* 0x040fe40004f81670 */
[----:B0-----:R-:W-:Y:S01]  /*3a30*/  F2FP.SATFINITE.E4M3.F32.PACK_AB_MERGE_C R15, RZ, R40, RZ ;  /* 0x00000028ff0f723e */ /* 0x001fe200048070ff */
[----:B------:R-:W-:Y:S01]  /*3a40*/  @!P5 STG.E.U8 desc[UR20][R4.64+0x10], R45 ;  /* 0x0000102d0400d986 */ /* 0x000fe2000c101114 */
[----:B------:R-:W-:-:S02]  /*3a50*/  ISETP.LT.OR P5, PT, R30, 0x12, !P0 ;  /* 0x000000121e00780c */ /* 0x000fc400047a1670 */
[C---:B------:R-:W-:Y:S01]  /*3a60*/  ISETP.LT.OR P1, PT, R30.reuse, 0x1a, !P1 ;  /* 0x0000001a1e00780c */ /* 0x040fe20004f21670 */
[----:B------:R0:W-:Y:S01]  /*3a70*/  @!P6 STG.E.U8 desc[UR20][R4.64+0x11], R15 ;  /* 0x0000110f0400e986 */ /* 0x0001e2000c101114 */
[C---:B------:R-:W-:Y:S02]  /*3a80*/  ISETP.LT.OR P6, PT, R30.reuse, 0x19, !P0 ;  /* 0x000000191e00780c */ /* 0x040fe400047c1670 */
[----:B------:R-:W-:Y:S01]  /*3a90*/  ISETP.LT.OR P0, PT, R30, 0x1a, !P0 ;  /* 0x0000001a1e00780c */ /* 0x000fe20004701670 */
[----:B------:R2:W-:Y:S01]  /*3aa0*/  @!P3 STG.E.U8 desc[UR20][R10.64+0x10], R43 ;  /* 0x0000102b0a00b986 */ /* 0x0005e2000c101114 */
[----:B-1----:R-:W-:Y:S02]  /*3ab0*/  F2FP.SATFINITE.E4M3.F32.PACK_AB_MERGE_C R17, RZ, R18, RZ ;  /* 0x00000012ff11723e */ /* 0x002fe400048070ff */
[----:B------:R-:W-:Y:S02]  /*3ac0*/  F2FP.SATFINITE.E4M3.F32.PACK_AB_MERGE_C R19, RZ, R19, RZ ;  /* 0x00000013ff13723e */ /* 0x000fe400048070ff */
[----:B------:R-:W-:-:S02]  /*3ad0*/  F2FP.SATFINITE.E4M3.F32.PACK_AB_MERGE_C R13, RZ, R13, RZ ;  /* 0x0000000dff0d723e */ /* 0x000fc400048070ff */
[----:B0-----:R-:W-:-:S05]  /*3ae0*/  F2FP.SATFINITE.E4M3.F32.PACK_AB_MERGE_C R15, RZ, R20, RZ ;  /* 0x00000014ff0f723e */ /* 0x001fca00048070ff */
[----:B------:R2:W-:Y:S04]  /*3af0*/  @!P5 STG.E.U8 desc[UR20][R10.64+0x11], R15 ;  /* 0x0000110f0a00d986 */ /* 0x0005e8000c101114 */
[----:B------:R2:W-:Y:S04]  /*3b00*/  @!P4 STG.E.U8 desc[UR20][R4.64+0x18], R21 ;  /* 0x000018150400c986 */ /* 0x0005e8000c101114 */
[----:B------:R2:W-:Y:S04]  /*3b10*/  @!P1 STG.E.U8 desc[UR20][R4.64+0x19], R17 ;  /* 0x0000191104009986 */ /* 0x0005e8000c101114 */
[----:B------:R2:W-:Y:S04]  /*3b20*/  @!P6 STG.E.U8 desc[UR20][R10.64+0x18], R19 ;  /* 0x000018130a00e986 */ /* 0x0005e8000c101114 */
[----:B------:R2:W-:Y:S02]  /*3b30*/  @!P0 STG.E.U8 desc[UR20][R10.64+0x19], R13 ;  /* 0x0000190d0a008986 */ /* 0x0005e4000c101114 */
.L_x_71:
[----:B------:R-:W-:Y:S05]  /*3b40*/  BSYNC B0 ;  /* 0x0000000000007941 */ /* 0x000fea0003800000 */
.L_x_37:
[----:B------:R-:W-:Y:S01]  /*3b50*/  ULDC UR6, c[0x0][0xc] ;  /* 0x0000030000067ab9 */ /* 0x000fe20000000800 */
[----:B------:R-:W-:Y:S01]  /*3b60*/  ULDC UR7, c[0x0][0x10] ;  /* 0x0000040000077ab9 */ /* 0x000fe20000000800 */
[----:B0-2-4-:R-:W0:Y:S01]  /*3b70*/  LDC R5, c[0x0][0x14] ;  /* 0x00000500ff057b82 */ /* 0x015e220000000800 */
[----:B------:R-:W-:Y:S01]  /*3b80*/  UIMAD.WIDE.U32 UR6, UR6, UR7, URZ ;  /* 0x00000007060672a5 */ /* 0x000fe2000f8e003f */
[----:B-----5:R-:W-:Y:S01]  /*3b90*/  PRMT R4, RZ, 0x7610, R4 ;  /* 0x00007610ff047816 */ /* 0x020fe20000000004 */
[----:B------:R-:W-:Y:S02]  /*3ba0*/  IMAD.MOV.U32 R15, RZ, RZ, -0x1 ;  /* 0xffffffffff0f7424 */ /* 0x000fe400078e00ff */
[----:B------:R-:W-:Y:S02]  /*3bb0*/  IMAD.MOV.U32 R41, RZ, RZ, -0x1 ;  /* 0xffffffffff297424 */ /* 0x000fe400078e00ff */
[----:B0-----:R-:W-:-:S04]  /*3bc0*/  IMAD.WIDE.U32 R8, R5, UR6, R8 ;  /* 0x0000000605087c25 */ /* 0x001fc8000f8e0008 */
[----:B------:R-:W-:Y:S01]  /*3bd0*/  IMAD R5, R5, UR7, RZ ;  /* 0x0000000705057c24 */ /* 0x000fe2000f8e02ff */
[----:B------:R-:W-:Y:S02]  /*3be0*/  ULDC.64 UR6, c[0x0][0x650] ;  /* 0x0001940000067ab9 */ /* 0x000fe40000000a00 */
[----:B------:R-:W-:Y:S01]  /*3bf0*/  ISETP.GE.U32.AND P0, PT, R8, UR6, PT ;  /* 0x0000000608007c0c */ /* 0x000fe2000bf06070 */
[----:B------:R-:W-:-:S05]  /*3c00*/  IMAD.IADD R9, R9, 0x1, R5 ;  /* 0x0000000109097824 */ /* 0x000fca00078e0205 */
[----:B------:R-:W-:-:S13]  /*3c10*/  ISETP.GE.U32.AND.EX P0, PT, R9, UR7, PT, P0 ;  /* 0x0000000709007c0c */ /* 0x000fda000bf06100 */
[----:B------:R-:W-:Y:S05]  /*3c20*/  @P0 BRA `(.L_x_72) ;  /* 0x0000000400600947 */ /* 0x000fea0003800000 */
[----:B------:R-:W0:Y:S01]  /*3c30*/  S2R R22, SR_CTAID.X ;  /* 0x0000000000167919 */ /* 0x000e220000002500 */
[----:B-1-3--:R-:W1:Y:S01]  /*3c40*/  LDC.64 R16, c[0x0][0x628] ;  /* 0x00018a00ff107b82 */ /* 0x00ae620000000a00 */
[----:B------:R-:W-:Y:S01]  /*3c50*/  ULDC UR6, c[0x0][0x150] ;  /* 0x0000540000067ab9 */ /* 0x000fe20000000800 */
[----:B------:R-:W-:Y:S01]  /*3c60*/  IMAD.MOV.U32 R14, RZ, RZ, R8 ;  /* 0x000000ffff0e7224 */ /* 0x000fe200078e0008 */
[----:B------:R-:W2:Y:S01]  /*3c70*/  S2R R24, SR_CTAID.Y ;  /* 0x0000000000187919 */ /* 0x000ea20000002600 */
[----:B------:R-:W-:-:S04]  /*3c80*/  IMAD.MOV.U32 R15, RZ, RZ, R9 ;  /* 0x000000ffff0f7224 */ /* 0x000fc800078e0009 */
[----:B------:R-:W3:Y:S08]  /*3c90*/  LDC R25, c[0x0][0x144] ;  /* 0x00005100ff197b82 */ /* 0x000ef00000000800 */
[----:B------:R-:W4:Y:S08]  /*3ca0*/  LDC R18, c[0x0][0x630] ;  /* 0x00018c00ff127b82 */ /* 0x000f300000000800 */
[----:B------:R-:W2:Y:S01]  /*3cb0*/  LDC.64 R20, c[0x0][0x620] ;  /* 0x00018800ff147b82 */ /* 0x000ea20000000a00 */
[----:B-1----:R-:W-:-:S04]  /*3cc0*/  ISETP.NE.U32.AND P0, PT, R16, RZ, PT ;  /* 0x000000ff1000720c */ /* 0x002fc80003f05070 */
[----:B------:R-:W-:Y:S02]  /*3cd0*/  ISETP.NE.AND.EX P0, PT, R17, RZ, PT, P0 ;  /* 0x000000ff1100720c */ /* 0x000fe40003f05300 */
[----:B0-----:R-:W-:-:S05]  /*3ce0*/  I2FP.F32.U32 R4, R22 ;  /* 0x0000001600047245 */ /* 0x001fca0000201000 */
[----:B------:R-:W-:-:S04]  /*3cf0*/  FMUL R4, R4, UR6 ;  /* 0x0000000604047c20 */ /* 0x000fc80008400000 */
[----:B------:R0:W1:Y:S02]  /*3d00*/  F2I.U32.TRUNC.NTZ R23, R4 ;  /* 0x0000000400177305 */ /* 0x000064000020f000 */
[----:B---34-:R-:W-:Y:S05]  /*3d10*/  @!P0 BRA `(.L_x_73) ;  /* 0x0000000000288947 */ /* 0x018fea0003800000 */
[----:B------:R-:W3:Y:S02]  /*3d20*/  LDC R5, c[0x0][0x634] ;  /* 0x00018d00ff057b82 */ /* 0x000ee40000000800 */
[----:B---3--:R-:W-:-:S05]  /*3d30*/  IADD3 R13, P0, R8, R5, RZ ;  /* 0x00000005080d7210 */ /* 0x008fca0007f1e0ff */
[----:B------:R-:W-:-:S04]  /*3d40*/  IMAD.X R19, RZ, RZ, R9, P0 ;  /* 0x000000ffff137224 */ /* 0x000fc800000e0609 */
[----:B0-----:R-:W-:-:S04]  /*3d50*/  IMAD.WIDE.U32 R4, R19, R16, RZ ;  /* 0x0000001013047225 */ /* 0x001fc800078e00ff */
[----:B------:R-:W-:-:S04]  /*3d60*/  IMAD.WIDE.U32 R10, P0, R13, R17, R4 ;  /* 0x000000110d0a7225 */ /* 0x000fc80007800004 */
[----:B------:R-:W-:-:S04]  /*3d70*/  IMAD.WIDE.U32 R4, R13, R16, RZ ;  /* 0x000000100d047225 */ /* 0x000fc800078e00ff */
[----:B------:R-:W-:Y:S01]  /*3d80*/  IMAD.X R15, RZ, RZ, RZ, P0 ;  /* 0x000000ffff0f7224 */ /* 0x000fe200000e06ff */
[----:B------:R-:W-:Y:S01]  /*3d90*/  IADD3 RZ, P0, R5, R10, RZ ;  /* 0x0000000a05ff7210 */ /* 0x000fe20007f1e0ff */
[----:B------:R-:W-:-:S04]  /*3da0*/  IMAD.MOV.U32 R14, RZ, RZ, R11 ;  /* 0x000000ffff0e7224 */ /* 0x000fc800078e000b */
[----:B------:R-:W-:-:S08]  /*3db0*/  IMAD.WIDE.U32.X R14, R19, R17, R14, P0 ;  /* 0x00000011130e7225 */ /* 0x000fd000000e040e */
.L_x_73:
[----:B------:R-:W3:Y:S01]  /*3dc0*/  LDC.64 R30, c[0x0][0x640] ;  /* 0x00019000ff1e7b82 */ /* 0x000ee20000000a00 */
[-C--:B------:R-:W-:Y:S01]  /*3dd0*/  SHF.R.U64 R41, R14, R18.reuse, R15 ;  /* 0x000000120e297219 */ /* 0x080fe2000000120f */
[----:B-1----:R-:W-:Y:S01]  /*3de0*/  IMAD.MOV R23, RZ, RZ, -R23 ;  /* 0x000000ffff177224 */ /* 0x002fe200078e0a17 */
[----:B0-----:R-:W-:Y:S01]  /*3df0*/  SHF.R.U32.HI R4, RZ, R18, R15 ;  /* 0x00000012ff047219 */ /* 0x001fe2000001160f */
[----:B------:R-:W-:Y:S01]  /*3e00*/  ULDC UR6, c[0x0][0x154] ;  /* 0x0000550000067ab9 */ /* 0x000fe20000000800 */
[----:B------:R-:W-:Y:S01]  /*3e10*/  IADD3 R11, P0, RZ, -R41, RZ ;  /* 0x80000029ff0b7210 */ /* 0x000fe20007f1e0ff */
[----:B------:R-:W-:Y:S02]  /*3e20*/  IMAD R23, R25, R23, R22 ;  /* 0x0000001719177224 */ /* 0x000fe400078e0216 */
[----:B------:R-:W0:Y:S01]  /*3e30*/  LDC R14, c[0x0][0x618] ;  /* 0x00018600ff0e7b82 */ /* 0x000e220000000800 */
[----:B------:R-:W-:Y:S02]  /*3e40*/  IMAD.MOV.U32 R13, RZ, RZ, 0x1 ;  /* 0x00000001ff0d7424 */ /* 0x000fe400078e00ff */
[----:B------:R-:W-:-:S04]  /*3e50*/  IMAD.X R5, RZ, RZ, ~R4, P0 ;  /* 0x000000ffff057224 */ /* 0x000fc800000e0e04 */
[-C--:B--2---:R-:W-:Y:S01]  /*3e60*/  IMAD R10, R5, R20.reuse, RZ ;  /* 0x00000014050a7224 */ /* 0x084fe200078e02ff */
[----:B------:R-:W1:Y:S01]  /*3e70*/  LDC R26, c[0x0][0x608] ;  /* 0x00018200ff1a7b82 */ /* 0x000e620000000800 */
[----:B------:R-:W-:-:S04]  /*3e80*/  IMAD.WIDE.U32 R4, R11, R20, R8 ;  /* 0x000000140b047225 */ /* 0x000fc800078e0008 */
[----:B------:R-:W-:Y:S01]  /*3e90*/  IMAD R11, R11, R21, R10 ;  /* 0x000000150b0b7224 */ /* 0x000fe200078e020a */
[----:B------:R-:W-:Y:S02]  /*3ea0*/  I2FP.F32.U32 R10, R24 ;  /* 0x00000018000a7245 */ /* 0x000fe40000201000 */
[----:B------:R-:W2:Y:S01]  /*3eb0*/  LDC R28, c[0x0][0x658] ;  /* 0x00019600ff1c7b82 */ /* 0x000ea20000000800 */
[----:B------:R-:W-:Y:S01]  /*3ec0*/  IMAD.IADD R5, R5, 0x1, R11 ;  /* 0x0000000105057824 */ /* 0x000fe200078e020b */
[----:B---3--:R-:W-:Y:S01]  /*3ed0*/  ISETP.NE.U32.AND P0, PT, R30, RZ, PT ;  /* 0x000000ff1e00720c */ /* 0x008fe20003f05070 */
[----:B------:R-:W-:Y:S01]  /*3ee0*/  FMUL R10, R10, UR6 ;  /* 0x000000060a0a7c20 */ /* 0x000fe20008400000 */
[----:B------:R-:W-:Y:S02]  /*3ef0*/  IMAD.MOV.U32 R11, RZ, RZ, -0x1 ;  /* 0xffffffffff0b7424 */ /* 0x000fe400078e00ff */
[----:B------:R-:W-:Y:S01]  /*3f00*/  ISETP.NE.AND.EX P0, PT, R31, RZ, PT, P0 ;  /* 0x000000ff1f00720c */ /* 0x000fe20003f05300 */
[----:B------:R3:W4:Y:S01]  /*3f10*/  F2I.U32.TRUNC.NTZ R19, R10 ;  /* 0x0000000a00137305 */ /* 0x000722000020f000 */
[----:B------:R-:W3:Y:S01]  /*3f20*/  LDC R21, c[0x0][0x148] ;  /* 0x00005200ff157b82 */ /* 0x000ee20000000800 */
[----:B0-----:R-:W-:-:S02]  /*3f30*/  SHF.R.U64 R18, R4, R14, R5 ;  /* 0x0000000e04127219 */ /* 0x001fc40000001205 */
[----:B------:R-:W-:-:S05]  /*3f40*/  SHF.R.U32.HI R5, RZ, R14, R5 ;  /* 0x0000000eff057219 */ /* 0x000fca0000011605 */
[----:B------:R-:W0:Y:S01]  /*3f50*/  LDC R22, c[0x0][0x600] ;  /* 0x00018000ff167b82 */ /* 0x000e220000000800 */
[-CC-:B-1----:R-:W-:Y:S02]  /*3f60*/  SHF.R.U64 R16, R18, R26.reuse, R5.reuse ;  /* 0x0000001a12107219 */ /* 0x182fe40000001205 */
[----:B------:R-:W-:-:S05]  /*3f70*/  SHF.R.U32.HI R5, RZ, R26, R5 ;  /* 0x0000001aff057219 */ /* 0x000fca0000011605 */
[----:B------:R-:W1:Y:S01]  /*3f80*/  LDC R27, c[0x0][0x648] ;  /* 0x00019200ff1b7b82 */ /* 0x000e620000000800 */
[-CC-:B--2---:R-:W-:Y:S02]  /*3f90*/  SHF.R.U64 R20, R16, R28.reuse, R5.reuse ;  /* 0x0000001c10147219 */ /* 0x184fe40000001205 */
[-C--:B------:R-:W-:Y:S02]  /*3fa0*/  SHF.L.U32 R11, R11, R28.reuse, RZ ;  /* 0x0000001c0b0b7219 */ /* 0x080fe400000006ff */
[-C--:B------:R-:W-:Y:S01]  /*3fb0*/  SHF.R.U32.HI R5, RZ, R28.reuse, R5 ;  /* 0x0000001cff057219 */ /* 0x080fe20000011605 */
[----:B------:R-:W-:Y:S01]  /*3fc0*/  IMAD.MOV.U32 R4, RZ, RZ, R20 ;  /* 0x000000ffff047224 */ /* 0x000fe200078e0014 */
[----:B------:R-:W-:Y:S01]  /*3fd0*/  SHF.L.U32 R28, R13, R28, RZ ;  /* 0x0000001c0d1c7219 */ /* 0x000fe200000006ff */
[----:B------:R-:W2:Y:S01]  /*3fe0*/  LDC R29, c[0x0][0x638] ;  /* 0x00018e00ff1d7b82 */ /* 0x000ea20000000800 */
[----:B------:R-:W-:-:S07]  /*3ff0*/  LOP3.LUT R25, RZ, R11, RZ, 0x33, !PT ;  /* 0x0000000bff197212 */ /* 0x000fce00078e33ff */
[----:B------:R-:W0:Y:S01]  /*4000*/  LDC R32, c[0x0][0x610] ;  /* 0x00018400ff207b82 */ /* 0x000e220000000800 */
[----:B----4-:R-:W-:Y:S05]  /*4010*/  @!P0 BRA `(.L_x_74) ;  /* 0x0000000000288947 */ /* 0x010fea0003800000 */
[----:B------:R-:W4:Y:S02]  /*4020*/  LDC R13, c[0x0][0x64c] ;  /* 0x00019300ff0d7b82 */ /* 0x000f240000000800 */
[----:B----4-:R-:W-:-:S05]  /*4030*/  IADD3 R13, P0, R20, R13, RZ ;  /* 0x0000000d140d7210 */ /* 0x010fca0007f1e0ff */
[----:B------:R-:W-:-:S04]  /*4040*/  IMAD.X R17, RZ, RZ, R5, P0 ;  /* 0x000000ffff117224 */ /* 0x000fc800000e0605 */
[----:B------:R-:W-:-:S04]  /*4050*/  IMAD.WIDE.U32 R4, R17, R30, RZ ;  /* 0x0000001e11047225 */ /* 0x000fc800078e00ff */
[----:B---3--:R-:W-:-:S04]  /*4060*/  IMAD.WIDE.U32 R10, P0, R13, R31, R4 ;  /* 0x0000001f0d0a7225 */ /* 0x008fc80007800004 */
[----:B------:R-:W-:-:S04]  /*4070*/  IMAD.WIDE.U32 R4, R13, R30, RZ ;  /* 0x0000001e0d047225 */ /* 0x000fc800078e00ff */
[----:B------:R-:W-:Y:S01]  /*4080*/  IMAD.X R15, RZ, RZ, RZ, P0 ;  /* 0x000000ffff0f7224 */ /* 0x000fe200000e06ff */
[----:B------:R-:W-:Y:S01]  /*4090*/  IADD3 RZ, P0, R5, R10, RZ ;  /* 0x0000000a05ff7210 */ /* 0x000fe20007f1e0ff */
[----:B------:R-:W-:-:S04]  /*40a0*/  IMAD.MOV.U32 R14, RZ, RZ, R11 ;  /* 0x000000ffff0e7224 */ /* 0x000fc800078e000b */
[----:B------:R-:W-:-:S08]  /*40b0*/  IMAD.WIDE.U32.X R4, R17, R31, R14, P0 ;  /* 0x0000001f11047225 */ /* 0x000fd000000e040e */
.L_x_74:
[----:B-1----:R-:W-:Y:S01]  /*40c0*/  SHF.R.U64 R4, R4, R27, R5 ;  /* 0x0000001b04047219 */ /* 0x002fe20000001205 */
[----:B------:R-:W-:Y:S01]  /*40d0*/  IMAD.MOV R19, RZ, RZ, -R19 ;  /* 0x000000ffff137224 */ /* 0x000fe200078e0a13 */
[----:B------:R-:W-:Y:S01]  /*40e0*/  LOP3.LUT R11, R16, R25, RZ, 0xc0, !PT ;  /* 0x00000019100b7212 */ /* 0x000fe200078ec0ff */
[----:B0-----:R-:W-:Y:S02]  /*40f0*/  VIADD R13, R22, 0xffffffff ;  /* 0xffffffff160d7836 */ /* 0x001fe40000000000 */
[----:B------:R-:W-:Y:S02]  /*4100*/  IMAD.MOV R5, RZ, RZ, -R4 ;  /* 0x000000ffff057224 */ /* 0x000fe400078e0a04 */
[----:B---3--:R-:W-:Y:S02]  /*4110*/  @P2 IMAD R23, R21, R19, R24 ;  /* 0x0000001315172224 */ /* 0x008fe400078e0218 */
[----:B------:R-:W-:Y:S01]  /*4120*/  IMAD R24, R28, R4, R11 ;  /* 0x000000041c187224 */ /* 0x000fe200078e020b */
[----:B------:R-:W-:Y:S01]  /*4130*/  LOP3.LUT R11, R18, R13, RZ, 0xc0, !PT ;  /* 0x0000000d120b7212 */ /* 0x000fe200078ec0ff */
[----:B--2---:R-:W-:-:S02]  /*4140*/  IMAD R4, R5, R29, R20 ;  /* 0x0000001d05047224 */ /* 0x004fc400078e0214 */
[----:B------:R-:W-:Y:S02]  /*4150*/  IMAD R24, R24, R32, R23 ;  /* 0x0000002018187224 */ /* 0x000fe400078e0217 */
[----:B------:R-:W-:Y:S02]  /*4160*/  IMAD R5, R4, R22, R11 ;  /* 0x0000001604057224 */ /* 0x000fe400078e020b */
[----:B------:R-:W-:-:S03]  /*4170*/  IMAD.MOV.U32 R10, RZ, RZ, 0x1 ;  /* 0x00000001ff0a7424 */ /* 0x000fc600078e00ff */
[----:B------:R-:W-:Y:S02]  /*4180*/  SEL R15, R5, R24, !P2 ;  /* 0x00000018050f7207 */ /* 0x000fe40005000000 */
[----:B------:R-:W-:Y:S02]  /*4190*/  PRMT R4, R10, 0x7610, R4 ;  /* 0x000076100a047816 */ /* 0x000fe40000000004 */
[----:B------:R-:W-:-:S07]  /*41a0*/  SEL R24, R24, R5, !P2 ;  /* 0x0000000518187207 */ /* 0x000fce0005000000 */
.L_x_72:
[----:B------:R-:W-:Y:S01]  /*41b0*/  LOP3.LUT P0, RZ, R4, 0xff, RZ, 0xc0, !PT ;  /* 0x000000ff04ff7812 */ /* 0x000fe2000780c0ff */
[----:B------:R-:W-:-:S12]  /*41c0*/  IMAD.MOV.U32 R22, RZ, RZ, R24 ;  /* 0x000000ffff167224 */ /* 0x000fd800078e0018 */
[----:B------:R-:W-:Y:S05]  /*41d0*/  @P0 BRA `(.L_x_75) ;  /* 0xffffffd000000947 */ /* 0x000fea000383ffff */
[----:B------:R-:W-:Y:S05]  /*41e0*/  EXIT ;  /* 0x000000000000794d */ /* 0x000fea0003800000 */
.L_x_7:
[----:B0-----:R-:W-:Y:S01]  /*41f0*/  ULDC.64 UR4, c[0x0][0x650] ;  /* 0x0001940000047ab9 */ /* 0x001fe20000000a00 */
        /* <DEDUP_REMOVED lines=25> */
.L_x_77:
[----:B------:R-:W0:Y:S01]  /*4390*/  LDC.64 R30, c[0x0][0x640] ;  /* 0x00019000ff1e7b82 */ /* 0x000e220000000a00 */
[-CC-:B------:R-:W-:Y:S01]  /*43a0*/  SHF.R.U64 R21, R16, R22.reuse, R17.reuse ;  /* 0x0000001610157219 */ /* 0x180fe20000001211 */
[----:B------:R-:W-:Y:S01]  /*43b0*/  IMAD.MOV.U32 R27, RZ, RZ, 0x1 ;  /* 0x00000001ff1b7424 */ /* 0x000fe200078e00ff */
[----:B------:R-:W-:Y:S02]  /*43c0*/  SHF.R.U32.HI R3, RZ, R22, R17 ;  /* 0x00000016ff037219 */ /* 0x000fe40000011611 */
[----:B------:R-:W-:-:S03]  /*43d0*/  IADD3 R7, P0, RZ, -R21, RZ ;  /* 0x80000015ff077210 */ /* 0x000fc60007f1e0ff */
[----:B------:R-:W1:Y:S02]  /*43e0*/  LDC R16, c[0x0][0x618] ;  /* 0x00018600ff107b82 */ /* 0x000e640000000800 */
[----:B------:R-:W-:Y:S02]  /*43f0*/  IMAD.X R3, RZ, RZ, ~R3, P0 ;  /* 0x000000ffff037224 */ /* 0x000fe400000e0e03 */
[----:B------:R-:W-:-:S04]  /*4400*/  IMAD.WIDE.U32 R12, R7, R24, R8 ;  /* 0x00000018070c7225 */ /* 0x000fc800078e0008 */
[----:B------:R-:W2:Y:S01]  /*4410*/  LDC R26, c[0x0][0x608] ;  /* 0x00018200ff1a7b82 */ /* 0x000ea20000000800 */
[----:B------:R-:W-:-:S04]  /*4420*/  IMAD R14, R3, R24, RZ ;  /* 0x00000018030e7224 */ /* 0x000fc800078e02ff */
[----:B------:R-:W-:Y:S02]  /*4430*/  IMAD R3, R7, R25, R14 ;  /* 0x0000001907037224 */ /* 0x000fe400078e020e */
[----:B------:R-:W-:Y:S01]  /*4440*/  IMAD.MOV.U32 R7, RZ, RZ, -0x1 ;  /* 0xffffffffff077424 */ /* 0x000fe200078e00ff */
[----:B------:R-:W3:Y:S01]  /*4450*/  LDC R28, c[0x0][0x658] ;  /* 0x00019600ff1c7b82 */ /* 0x000ee20000000800 */
[----:B------:R-:W-:Y:S01]  /*4460*/  IMAD.IADD R3, R13, 0x1, R3 ;  /* 0x000000010d037824 */ /* 0x000fe200078e0203 */
[----:B0-----:R-:W-:-:S04]  /*4470*/  ISETP.NE.U32.AND P0, PT, R30, RZ, PT ;  /* 0x000000ff1e00720c */ /* 0x001fc80003f05070 */
        /* <DEDUP_REMOVED lines=25> */
.L_x_78:
[----:B-1----:R-:W-:Y:S01]  /*4610*/  SHF.R.U64 R12, R12, R23, R13 ;  /* 0x000000170c0c7219 */ /* 0x002fe2000000120d */
[----:B0-----:R-:W-:Y:S01]  /*4620*/  VIADD R13, R19, 0xffffffff ;  /* 0xffffffff130d7836 */ /* 0x001fe20000000000 */
[----:B------:R-:W-:Y:S01]  /*4630*/  SHF.L.U32 R5, R27, R28, RZ ;  /* 0x0000001c1b057219 */ /* 0x000fe200000006ff */
[----:B------:R-:W-:Y:S01]  /*4640*/  @P2 IMAD R10, R11, R20, R4 ;  /* 0x000000140b0a2224 */ /* 0x000fe200078e0204 */
[----:B------:R-:W-:Y:S01]  /*4650*/  LOP3.LUT R3, R22, R29, RZ, 0xc0, !PT ;  /* 0x0000001d16037212 */ /* 0x000fe200078ec0ff */
[----:B------:R-:W-:Y:S01]  /*4660*/  IMAD.MOV R7, RZ, RZ, -R12 ;  /* 0x000000ffff077224 */ /* 0x000fe200078e0a0c */
[----:B------:R-:W-:Y:S01]  /*4670*/  LOP3.LUT R18, R18, R13, RZ, 0xc0, !PT ;  /* 0x0000000d12127212 */ /* 0x000fe200078ec0ff */
[----:B------:R-:W-:Y:S02]  /*4680*/  IMAD.MOV.U32 R4, RZ, RZ, 0x1 ;  /* 0x00000001ff047424 */ /* 0x000fe400078e00ff */
[----:B------:R-:W-:Y:S02]  /*4690*/  IMAD R5, R5, R12, R3 ;  /* 0x0000000c05057224 */ /* 0x000fe400078e0203 */
[----:B--2---:R-:W-:-:S02]  /*46a0*/  IMAD R3, R7, R25, R24 ;  /* 0x0000001907037224 */ /* 0x004fc400078e0218 */
[----:B---3--:R-:W-:Y:S02]  /*46b0*/  IMAD R10, R5, R32, R10 ;  /* 0x00000020050a7224 */ /* 0x008fe400078e020a */
[----:B------:R-:W-:Y:S01]  /*46c0*/  IMAD R19, R3, R19, R18 ;  /* 0x0000001303137224 */ /* 0x000fe200078e0212 */
[----:B------:R-:W-:Y:S01]  /*46d0*/  PRMT R3, R4, 0x7610, R3 ;  /* 0x0000761004037816 */ /* 0x000fe20000000003 */
[----:B------:R-:W-:-:S03]  /*46e0*/  IMAD.MOV.U32 R16, RZ, RZ, R21 ;  /* 0x000000ffff107224 */ /* 0x000fc600078e0015 */
[----:B------:R-:W-:Y:S02]  /*46f0*/  SEL R18, R19, R10, !P2 ;  /* 0x0000000a13127207 */ /* 0x000fe40005000000 */
[----:B------:R-:W-:-:S07]  /*4700*/  SEL R19, R10, R19, !P2 ;  /* 0x000000130a137207 */ /* 0x000fce0005000000 */
.L_x_76:
[----:B------:R-:W-:-:S08]  /*4710*/  NOP ;  /* 0x0000000000007918 */ /* 0x000fd00000000000 */
[----:B------:R-:W0:-:S00]  /*4720*/  USETMAXREG.DEALLOC.CTAPOOL 0x28 ;  /* 0x00000028000079c8 */ /* 0x000e0000080e0500 */
[----:B0-----:R-:W-:-:S13]  /*4730*/  ISETP.NE.AND P0, PT, R2, RZ, PT ;  /* 0x000000ff0200720c */ /* 0x001fda0003f05270 */
[----:B------:R-:W-:Y:S05]  /*4740*/  @P0 EXIT ;  /* 0x000000000000094d */ /* 0x000fea0003800000 */
[----:B------:R-:W-:Y:S01]  /*4750*/  LOP3.LUT P0, RZ, R3, 0xff, RZ, 0xc0, !PT ;  /* 0x000000ff03ff7812 */ /* 0x000fe2000780c0ff */
[----:B------:R-:W-:Y:S02]  /*4760*/  IMAD.MOV.U32 R7, RZ, RZ, 0x1 ;  /* 0x00000001ff077424 */ /* 0x000fe400078e00ff */
[----:B------:R-:W-:-:S10]  /*4770*/  IMAD.MOV.U32 R17, RZ, RZ, RZ ;  /* 0x000000ffff117224 */ /* 0x000fd400078e00ff */
[----:B------:R-:W-:Y:S05]  /*4780*/  @!P0 BRA `(.L_x_79) ;  /* 0x0000000c00788947 */ /* 0x000fea0003800000 */
[----:B------:R-:W0:Y:S01]  /*4790*/  LDC R2, c[0x0][0x28c] ;  /* 0x0000a300ff027b82 */ /* 0x000e220000000800 */
[----:B------:R-:W1:Y:S01]  /*47a0*/  S2R R12, SR_CgaCtaId ;  /* 0x00000000000c7919 */ /* 0x000e620000008800 */
[----:B------:R-:W-:Y:S01]  /*47b0*/  ULDC UR5, c[0x0][0x658] ;  /* 0x0001960000057ab9 */ /* 0x000fe20000000800 */
[----:B------:R-:W-:Y:S01]  /*47c0*/  UMOV UR7, 0xffffffff ;  /* 0xffffffff00077882 */ /* 0x000fe20000000000 */
[----:B------:R-:W-:Y:S01]  /*47d0*/  ULDC UR6, c[0x0][0xc] ;  /* 0x0000030000067ab9 */ /* 0x000fe20000000800 */
[----:B------:R-:W-:Y:S01]  /*47e0*/  USHF.L.U32 UR9, UR7, UR5, URZ ;  /* 0x0000000507097299 */ /* 0x000fe2000800063f */
[----:B------:R-:W-:Y:S01]  /*47f0*/  BSSY B0, `(.L_x_79) ;  /* 0x00000d7000007945 */ /* 0x000fe20003800000 */
[----:B------:R-:W-:Y:S01]  /*4800*/  UMOV UR8, 0x1 ;  /* 0x0000000100087882 */ /* 0x000fe20000000000 */
[----:B------:R-:W-:Y:S01]  /*4810*/  ULDC UR7, c[0x0][0x10] ;  /* 0x0000040000077ab9 */ /* 0x000fe20000000800 */
[----:B------:R-:W-:Y:S01]  /*4820*/  USHF.L.U32 UR5, UR8, UR5, URZ ;  /* 0x0000000508057299 */ /* 0x000fe2000800063f */
[----:B------:R-:W-:Y:S01]  /*4830*/  IMAD.MOV.U32 R14, RZ, RZ, 0x1 ;  /* 0x00000001ff0e7424 */ /* 0x000fe200078e00ff */
[----:B------:R-:W-:Y:S01]  /*4840*/  UIMAD.WIDE.U32 UR6, UR6, UR7, URZ ;  /* 0x00000007060672a5 */ /* 0x000fe2000f8e003f */
[----:B------:R-:W-:Y:S01]  /*4850*/  LOP3.LUT R15, R6, 0x2, RZ, 0xfc, !PT ;  /* 0x00000002060f7812 */ /* 0x000fe200078efcff */
[----:B------:R-:W-:Y:S01]  /*4860*/  ULDC UR8, c[0x0][0x14] ;  /* 0x0000050000087ab9 */ /* 0x000fe20000000800 */
[----:B------:R-:W-:Y:S01]  /*4870*/  IMAD.MOV.U32 R7, RZ, RZ, 0x1 ;  /* 0x00000001ff077424 */ /* 0x000fe200078e00ff */
[----:B------:R-:W-:Y:S01]  /*4880*/  UIMAD.WIDE.U32 UR30, UR6, UR8, URZ ;  /* 0x00000008061e72a5 */ /* 0x000fe2000f8e003f */
[----:B------:R-:W-:Y:S01]  /*4890*/  IMAD.MOV.U32 R17, RZ, RZ, RZ ;  /* 0x000000ffff117224 */ /* 0x000fe200078e00ff */
[----:B------:R-:W-:Y:S01]  /*48a0*/  UIMAD UR7, UR7, UR8, URZ ;  /* 0x00000008070772a4 */ /* 0x000fe2000f8e023f */
[----:B------:R-:W-:Y:S01]  /*48b0*/  ULDC UR4, c[0x0][0x600] ;  /* 0x0001800000047ab9 */ /* 0x000fe20000000800 */
[----:B------:R-:W-:-:S02]  /*48c0*/  ULOP3.LUT UR6, URZ, UR9, URZ, 0x33, !UPT ;  /* 0x000000093f067292 */ /* 0x000fc4000f8e333f */
[----:B------:R-:W-:Y:S01]  /*48d0*/  UIADD3 UR4, UR4, -0x1, URZ ;  /* 0xffffffff04047890 */ /* 0x000fe2000fffe03f */
[----:B0-----:R-:W-:Y:S01]  /*48e0*/  VIADD R2, R2, 0xff ;  /* 0x000000ff02027836 */ /* 0x001fe20000000000 */
[----:B------:R-:W-:Y:S01]  /*48f0*/  UIADD3 UR7, UR31, UR7, URZ ;  /* 0x000000071f077290 */ /* 0x000fe2000fffe03f */
[----:B------:R-:W-:-:S03]  /*4900*/  ULDC.64 UR38, c[0x0][0x198] ;  /* 0x0000660000267ab9 */ /* 0x000fc60000000a00 */
[----:B------:R-:W-:-:S04]  /*4910*/  SHF.R.S32.HI R3, RZ, 0x1f, R2 ;  /* 0x0000001fff037819 */ /* 0x000fc80000011402 */
[----:B------:R-:W-:Y:S01]  /*4920*/  LEA.HI R3, R3, R2, RZ, 0x8 ;  /* 0x0000000203037211 */ /* 0x000fe200078f40ff */
[C---:B-1----:R-:W-:Y:S02]  /*4930*/  IMAD.SHL.U32 R11, R12.reuse, 0x10, RZ ;  /* 0x000000100c0b7824 */ /* 0x042fe400078e00ff */
[----:B------:R-:W-:Y:S01]  /*4940*/  IMAD.SHL.U32 R12, R12, 0x800, RZ ;  /* 0x000008000c0c7824 */ /* 0x000fe200078e00ff */
[----:B------:R-:W-:Y:S02]  /*4950*/  SHF.R.S32.HI R10, RZ, 0x8, R3 ;  /* 0x00000008ff0a7819 */ /* 0x000fe40000011403 */
[----:B------:R-:W-:Y:S02]  /*4960*/  LOP3.LUT R11, R11, 0x10, RZ, 0xc0, !PT ;  /* 0x000000100b0b7812 */ /* 0x000fe400078ec0ff */
[----:B------:R-:W-:Y:S01]  /*4970*/  LOP3.LUT R12, R12, 0x800, RZ, 0xc0, !PT ;  /* 0x000008000c0c7812 */ /* 0x000fe200078ec0ff */
[----:B------:R-:W-:-:S07]  /*4980*/  VIADD R13, R10, 0x1 ;  /* 0x000000010a0d7836 */ /* 0x000fce0000000000 */
.L_x_90:
[----:B------:R-:W-:-:S03]  /*4990*/  UMOV UR8, 0xffffffff ;  /* 0xffffffff00087882 */ /* 0x000fc60000000000 */
[----:B------:R-:W-:Y:S05]  /*49a0*/  BRA.DIV UR8, `(.L_x_80) ;  /* 0x0000001208047947 */ /* 0x000fea000b800000 */
[----:B------:R-:W-:-:S13]  /*49b0*/  ELECT P0, URZ, PT ;  /* 0x00000000003f782f */ /* 0x000fda0003800000 */
.L_x_102:
[----:B------:R-:W0:Y:S01]  /*49c0*/  LDC R2, c[0x0][0x28c] ;  /* 0x0000a300ff027b82 */ /* 0x000e220000000800 */
[----:B------:R-:W-:Y:S01]  /*49d0*/  BSSY B1, `(.L_x_81) ;  /* 0x0000044000017945 */ /* 0x000fe20003800000 */
[----:B0-----:R-:W-:-:S13]  /*49e0*/  ISETP.LT.OR P0, PT, R2, 0x1, !P0 ;  /* 0x000000010200780c */ /* 0x001fda0004701670 */
[----:B------:R-:W-:Y:S05]  /*49f0*/  @P0 BRA `(.L_x_82) ;  /* 0x0000000400040947 */ /* 0x000fea0003800000 */
[----:B------:R-:W-:Y:S02]  /*4a00*/  IMAD.SHL.U32 R19, R19, 0x80, RZ ;  /* 0x0000008013137824 */ /* 0x000fe400078e00ff */
[----:B------:R-:W-:Y:S02]  /*4a10*/  IMAD R20, R18, 0x20, R11 ;  /* 0x0000002012147824 */ /* 0x000fe400078e020b */
[----:B------:R-:W-:Y:S02]  /*4a20*/  IMAD.MOV.U32 R23, RZ, RZ, RZ ;  /* 0x000000ffff177224 */ /* 0x000fe400078e00ff */
[----:B------:R-:W-:Y:S02]  /*4a30*/  IMAD.MOV.U32 R2, RZ, RZ, R13 ;  /* 0x000000ffff027224 */ /* 0x000fe400078e000d */
[----:B------:R-:W-:Y:S02]  /*4a40*/  IMAD.MOV.U32 R3, RZ, RZ, R7 ;  /* 0x000000ffff037224 */ /* 0x000fe400078e0007 */
[----:B------:R-:W-:-:S07]  /*4a50*/  IMAD.MOV.U32 R5, RZ, RZ, R17 ;  /* 0x000000ffff057224 */ /* 0x000fce00078e0011 */
.L_x_85:
[----:B------:R-:W0:Y:S01]  /*4a60*/  S2R R21, SR_CgaCtaId ;  /* 0x0000000000157919 */ /* 0x000e220000008800 */
[----:B------:R-:W-:Y:S02]  /*4a70*/  MOV R4, 0x400 ;  /* 0x0000040000047802 */ /* 0x000fe40000000f00 */
[----:B------:R-:W-:-:S13]  /*4a80*/  LOP3.LUT P1, RZ, R0, 0x7f, RZ, 0xc0, !PT ;  /* 0x0000007f00ff7812 */ /* 0x000fda000782c0ff */
[----:B------:R-:W1:Y:S01]  /*4a90*/  @!P1 LDC R18, c[0x0][0x500] ;  /* 0x00014000ff129b82 */ /* 0x000e620000000800 */
[----:B0-----:R-:W-:Y:S02]  /*4aa0*/  LEA R22, R21, R4, 0x18 ;  /* 0x0000000415167211 */ /* 0x001fe400078ec0ff */
[----:B------:R-:W-:-:S03]  /*4ab0*/  SHF.L.U32 R4, R3, 0x1f, RZ ;  /* 0x0000001f03047819 */ /* 0x000fc600000006ff */
[----:B------:R-:W-:-:S04]  /*4ac0*/  IMAD R21, R5, 0x8, R22 ;  /* 0x0000000805157824 */ /* 0x000fc800078e0216 */
[----:B------:R-:W0:Y:S02]  /*4ad0*/  SYNCS.PHASECHK.TRANS64.TRYWAIT P0, [R21+URZ+0x28], R4 ;  /* 0x00002804150075a7 */ /* 0x000e24000800017f */
[----:B01----:R-:W-:Y:S05]  /*4ae0*/  @!P0 BRA `(.L_x_83) ;  /* 0x0000000c00d48947 */ /* 0x003fea0003800000 */
.L_x_103:
[----:B0-----:R-:W-:Y:S01]  /*4af0*/  PRMT R4, R15, 0x9910, RZ ;  /* 0x000099100f047816 */ /* 0x001fe200000000ff */
[----:B------:R0:W-:Y:S03]  /*4b00*/  @!P1 SYNCS.ARRIVE.TRANS64 RZ, [R21+URZ], R18 ;  /* 0x0000001215ff99a7 */ /* 0x0001e6000800003f */
[----:B------:R-:W-:-:S13]  /*4b10*/  ISETP.NE.AND P0, PT, R4, 0x2, PT ;  /* 0x000000020400780c */ /* 0x000fda0003f05270 */
[----:B0-----:R-:W-:Y:S05]  /*4b20*/  @P0 BRA `(.L_x_84) ;  /* 0x0000000000040947 */ /* 0x001fea0003800000 */
[----:B------:R-:W-:Y:S01]  /*4b30*/  BPT.TRAP 0x1 ;  /* 0x000000040000795c */ /* 0x000fe20000300000 */
.L_x_84:
[----:B------:R-:W-:Y:S01]  /*4b40*/  IMAD R4, R5, 0x8000, R22 ;  /* 0x0000800005047824 */ /* 0x000fe200078e0216 */
[----:B------:R-:W-:Y:S01]  /*4b50*/  R2UR UR34, R23 ;  /* 0x00000000172272ca */ /* 0x000fe200000e0000 */
[----:B------:R-:W-:Y:S01]  /*4b60*/  VIADD R2, R2, 0xffffffff ;  /* 0xffffffff02027836 */ /* 0x000fe20000000000 */
[----:B------:R-:W-:Y:S01]  /*4b70*/  R2UR UR33, R21 ;  /* 0x00000000152172ca */ /* 0x000fe200000e0000 */
[----:B------:R-:W-:Y:S01]  /*4b80*/  UIADD3 UR14, UP0, UR38, 0xf0, URZ ;  /* 0x000000f0260e7890 */ /* 0x000fe2000ff1e03f */
[----:B------:R-:W-:Y:S01]  /*4b90*/  R2UR UR24, R4 ;  /* 0x00000000041872ca */ /* 0x000fe200000e0000 */
[----:B------:R-:W-:Y:S01]  /*4ba0*/  IMAD R4, R5, 0x2000, R12 ;  /* 0x0000200005047824 */ /* 0x000fe200078e020c */
[----:B------:R-:W-:Y:S01]  /*4bb0*/  R2UR UR36, R16 ;  /* 0x00000000102472ca */ /* 0x000fe200000e0000 */
[----:B------:R-:W-:Y:S01]  /*4bc0*/  UIADD3 UR40, UP1, UR38, 0x1f0, URZ ;  /* 0x000001f026287890 */ /* 0x000fe2000ff3e03f */
[----:B------:R-:W-:Y:S01]  /*4bd0*/  R2UR UR35, R19 ;  /* 0x00000000132372ca */ /* 0x000fe200000e0000 */
[----:B------:R-:W-:Y:S01]  /*4be0*/  IMAD.IADD R4, R22, 0x1, R4 ;  /* 0x0000000116047824 */ /* 0x000fe200078e0204 */
[----:B------:R-:W-:Y:S01]  /*4bf0*/  R2UR UR19, R20 ;  /* 0x00000000141372ca */ /* 0x000fe200000e0000 */
[----:B------:R-:W-:Y:S01]  /*4c00*/  UIADD3.X UR15, URZ, UR39, URZ, UP0, !UPT ;  /* 0x000000273f0f7290 */ /* 0x000fe200087fe43f */
[----:B------:R-:W-:Y:S01]  /*4c10*/  ISETP.GT.AND P1, PT, R2, 0x1, PT ;  /* 0x000000010200780c */ /* 0x000fe20003f24270 */
[----:B------:R-:W-:Y:S01]  /*4c20*/  UIADD3 UR26, UR34, 0x80, URZ ;  /* 0x00000080221a7890 */ /* 0x000fe2000fffe03f */
[----:B------:R-:W-:Y:S01]  /*4c30*/  R2UR UR8, R4 ;  /* 0x00000000040872ca */ /* 0x000fe200000e0000 */
[----:B------:R-:W-:Y:S01]  /*4c40*/  UIADD3.X UR41, URZ, UR39, URZ, UP1, !UPT ;  /* 0x000000273f297290 */ /* 0x000fe20008ffe43f */
[----:B------:R-:W-:Y:S01]  /*4c50*/  VIADD R5, R5, 0x1 ;  /* 0x0000000105057836 */ /* 0x000fe20000000000 */
[----:B------:R-:W-:Y:S01]  /*4c60*/  UIADD3 UR32, UR24, 0x100, URZ ;  /* 0x0000010018207890 */ /* 0x000fe2000fffe03f */
[----:B------:R-:W-:Y:S01]  /*4c70*/  VIADD R23, R23, 0x100 ;  /* 0x0000010017177836 */ /* 0x000fe20000000000 */
[----:B------:R-:W-:Y:S01]  /*4c80*/  UIADD3 UR24, UR24, 0x4100, URZ ;  /* 0x0000410018187890 */ /* 0x000fe2000fffe03f */
[----:B------:R-:W-:Y:S01]  /*4c90*/  UMOV UR22, 0x0 ;  /* 0x0000000000167882 */ /* 0x000fe20000000000 */
[----:B------:R-:W-:Y:S01]  /*4ca0*/  UMOV UR23, 0x10000000 ;  /* 0x1000000000177882 */ /* 0x000fe20000000000 */
[----:B------:R-:W-:Y:S01]  /*4cb0*/  ISETP.NE.AND P0, PT, R5, 0x5, PT ;  /* 0x000000050500780c */ /* 0x000fe20003f05270 */
[----:B------:R-:W-:Y:S01]  /*4cc0*/  UMOV UR25, UR33 ;  /* 0x0000002100197c82 */ /* 0x000fe20008000000 */
[----:B------:R-:W-:Y:S01]  /*4cd0*/  UMOV UR28, UR36 ;  /* 0x00000024001c7c82 */ /* 0x000fe20008000000 */
[----:B------:R-:W-:-:S02]  /*4ce0*/  UMOV UR27, UR35 ;  /* 0x00000023001b7c82 */ /* 0x000fc40008000000 */
[----:B------:R-:W-:Y:S01]  /*4cf0*/  UIADD3 UR16, UR8, 0x28100, URZ ;  /* 0x0002810008107890 */ /* 0x000fe2000fffe03f */
[----:B------:R0:W-:Y:S01]  /*4d00*/  UTMALDG.3D [UR32], [UR14], desc[UR22] ;  /* 0x000016200e0075b4 */ /* 0x0001e20008011000 */
[----:B------:R-:W-:Y:S01]  /*4d10*/  UIADD3 UR8, UR8, 0x29100, URZ ;  /* 0x0002910008087890 */ /* 0x000fe2000fffe03f */
[----:B------:R-:W-:Y:S01]  /*4d20*/  SEL R4, RZ, 0x1, P0 ;  /* 0x00000001ff047807 */ /* 0x000fe20000000000 */
[----:B------:R-:W-:Y:S01]  /*4d30*/  UMOV UR13, 0x30000 ;  /* 0x00030000000d7882 */ /* 0x000fe20000000000 */
[----:B------:R-:W-:Y:S01]  /*4d40*/  UMOV UR17, UR33 ;  /* 0x0000002100117c82 */ /* 0x000fe20008000000 */
[----:B------:R-:W-:Y:S01]  /*4d50*/  UMOV UR18, UR34 ;  /* 0x0000002200127c82 */ /* 0x000fe20008000000 */
[----:B------:R-:W-:Y:S01]  /*4d60*/  UMOV UR20, UR36 ;  /* 0x0000002400147c82 */ /* 0x000fe20008000000 */
[----:B------:R-:W-:Y:S01]  /*4d70*/  UMOV UR9, UR33 ;  /* 0x0000002100097c82 */ /* 0x000fe20008000000 */
[----:B------:R-:W-:Y:S01]  /*4d80*/  UMOV UR11, UR19 ;  /* 0x00000013000b7c82 */ /* 0x000fe20008000000 */
[----:B------:R-:W-:Y:S01]  /*4d90*/  UMOV UR12, UR36 ;  /* 0x00000024000c7c82 */ /* 0x000fe20008000000 */
[----:B------:R0:W-:Y:S01]  /*4da0*/  UTMALDG.3D [UR24], [UR14], desc[UR22] ;  /* 0x000016180e0075b4 */ /* 0x0001e20008011000 */
[----:B------:R-:W-:Y:S01]  /*4db0*/  UMOV UR10, UR26 ;  /* 0x0000001a000a7c82 */ /* 0x000fe20008000000 */
[----:B------:R-:W-:-:S02]  /*4dc0*/  LOP3.LUT R3, R3, R4, RZ, 0x3c, !PT ;  /* 0x0000000403037212 */ /* 0x000fc400078e3cff */
[----:B------:R-:W-:Y:S01]  /*4dd0*/  SEL R5, R5, RZ, P0 ;  /* 0x000000ff05057207 */ /* 0x000fe20000000000 */
[----:B------:R0:W-:Y:S01]  /*4de0*/  UTMALDG.3D.MULTICAST [UR16], [UR40], UR13, desc[UR22] ;  /* 0x00001610280073b4 */ /* 0x0001e2000801180d */
[----:B------:R0:W-:Y:S02]  /*4df0*/  UTMALDG.3D.MULTICAST [UR8], [UR40], UR13, desc[UR22] ;  /* 0x00001608280073b4 */ /* 0x0001e4000801180d */
[----:B0-----:R-:W-:Y:S05]  /*4e00*/  @P1 BRA `(.L_x_85) ;  /* 0xfffffffc00141947 */ /* 0x001fea000383ffff */
.L_x_82:
[----:B------:R-:W-:Y:S05]  /*4e10*/  BSYNC B1 ;  /* 0x0000000000017941 */ /* 0x000fea0003800000 */
.L_x_81:
[----:B------:R-:W-:Y:S01]  /*4e20*/  LOP3.LUT P1, RZ, R14, 0xff, RZ, 0xc0, !PT ;  /* 0x000000ff0eff7812 */ /* 0x000fe2000782c0ff */
[C---:B------:R-:W-:Y:S01]  /*4e30*/  IMAD.IADD R17, R10.reuse, 0x1, R17 ;  /* 0x000000010a117824 */ /* 0x040fe200078e0211 */
[----:B------:R-:W-:Y:S01]  /*4e40*/  ULDC.64 UR8, c[0x0][0x650] ;  /* 0x0001940000087ab9 */ /* 0x000fe20000000a00 */
[C---:B------:R-:W-:Y:S01]  /*4e50*/  ISETP.GE.U32.AND P3, PT, R10.reuse, 0x5, PT ;  /* 0x000000050a00780c */ /* 0x040fe20003f66070 */
[----:B------:R-:W-:Y:S01]  /*4e60*/  BSSY B1, `(.L_x_86) ;  /* 0x000006d000017945 */ /* 0x000fe20003800000 */
[----:B------:R-:W-:Y:S01]  /*4e70*/  IMAD.MOV.U32 R19, RZ, RZ, -0x1 ;  /* 0xffffffffff137424 */ /* 0x000fe200078e00ff */
[----:B------:R-:W-:Y:S01]  /*4e80*/  ISETP.GT.U32.AND P0, PT, R17, 0x4, PT ;  /* 0x000000041100780c */ /* 0x000fe20003f04070 */
[----:B------:R-:W-:Y:S01]  /*4e90*/  IMAD.MOV.U32 R18, RZ, RZ, -0x1 ;  /* 0xffffffffff127424 */ /* 0x000fe200078e00ff */
[----:B------:R-:W-:Y:S01]  /*4ea0*/  PRMT R14, RZ, 0x7610, R14 ;  /* 0x00007610ff0e7816 */ /* 0x000fe2000000000e */
[----:B------:R-:W-:Y:S01]  /*4eb0*/  IMAD.MOV.U32 R16, RZ, RZ, -0x1 ;  /* 0xffffffffff107424 */ /* 0x000fe200078e00ff */
[----:B------:R-:W-:-:S03]  /*4ec0*/  ISETP.LT.U32.AND P0, PT, R10, 0x5, P0 ;  /* 0x000000050a00780c */ /* 0x000fc60000701070 */
[----:B------:R-:W0:Y:S01]  /*4ed0*/  @P1 S2R R3, SR_CgaCtaId ;  /* 0x0000000000031919 */ /* 0x000e220000008800 */
[----:B------:R-:W-:-:S04]  /*4ee0*/  @P1 MOV R2, 0x400 ;  /* 0x0000040000021802 */ /* 0x000fc80000000f00 */
[----:B0-----:R-:W-:Y:S01]  /*4ef0*/  @P1 LEA R4, R3, R2, 0x18 ;  /* 0x0000000203041211 */ /* 0x001fe200078ec0ff */
[----:B------:R-:W-:Y:S01]  /*4f00*/  IMAD.WIDE.U32 R2, R17, -0x33333333, RZ ;  /* 0xcccccccd11027825 */ /* 0x000fe200078e00ff */
[----:B------:R-:W-:Y:S02]  /*4f10*/  SEL R2, RZ, 0x1, !P0 ;  /* 0x00000001ff027807 */ /* 0x000fe40004000000 */
[----:B------:R0:W-:Y:S01]  /*4f20*/  @P1 SYNCS.ARRIVE.TRANS64.A1T0 RZ, [R4+URZ+0x68], RZ ;  /* 0x000068ff04ff19a7 */ /* 0x0001e2000810003f */
[----:B------:R-:W-:Y:S02]  /*4f30*/  IADD3 R8, P1, R8, UR30, RZ ;  /* 0x0000001e08087c10 */ /* 0x000fe4000ff3e0ff */
[----:B------:R-:W-:Y:S02]  /*4f40*/  LOP3.LUT R7, R7, R2, RZ, 0x3c, !PT ;  /* 0x0000000207077212 */ /* 0x000fe400078e3cff */
[----:B------:R-:W-:Y:S02]  /*4f50*/  IADD3.X R9, R9, UR7, RZ, P1, !PT ;  /* 0x0000000709097c10 */ /* 0x000fe40008ffe4ff */
[----:B------:R-:W-:-:S02]  /*4f60*/  ISETP.GE.U32.AND P0, PT, R8, UR8, PT ;  /* 0x0000000808007c0c */ /* 0x000fc4000bf06070 */
[----:B0-----:R-:W-:Y:S02]  /*4f70*/  SHF.R.U32.HI R4, RZ, 0x2, R3 ;  /* 0x00000002ff047819 */ /* 0x001fe40000011603 */
[----:B------:R-:W-:Y:S02]  /*4f80*/  ISETP.GE.U32.AND.EX P0, PT, R9, UR9, PT, P0 ;  /* 0x0000000909007c0c */ /* 0x000fe4000bf06100 */
[----:B------:R-:W-:Y:S01]  /*4f90*/  @P3 LOP3.LUT R7, R7, 0x1, R4, 0x78, !PT ;  /* 0x0000000107073812 */ /* 0x000fe200078e7804 */
[----:B------:R-:W-:Y:S01]  /*4fa0*/  IMAD R17, R4, -0x5, R17 ;  /* 0xfffffffb04117824 */ /* 0x000fe200078e0211 */
[----:B------:R-:W-:-:S09]  /*4fb0*/  PRMT R2, RZ, 0x7610, R2 ;  /* 0x00007610ff027816 */ /* 0x000fd20000000002 */
[----:B------:R-:W-:Y:S05]  /*4fc0*/  @P0 BRA `(.L_x_87) ;  /* 0x0000000400580947 */ /* 0x000fea0003800000 */
[----:B------:R-:W0:Y:S01]  /*4fd0*/  S2R R18, SR_CTAID.X ;  /* 0x0000000000127919 */ /* 0x000e220000002500 */
[----:B------:R-:W-:Y:S01]  /*4fe0*/  ULDC.64 UR8, c[0x0][0x628] ;  /* 0x00018a0000087ab9 */ /* 0x000fe20000000a00 */
[----:B------:R-:W-:Y:S01]  /*4ff0*/  ULDC UR11, c[0x0][0x630] ;  /* 0x00018c00000b7ab9 */ /* 0x000fe20000000800 */
[----:B------:R-:W-:Y:S01]  /*5000*/  ISETP.NE.U32.AND P0, PT, RZ, UR8, PT ;  /* 0x00000008ff007c0c */ /* 0x000fe2000bf05070 */
[----:B------:R-:W1:Y:S01]  /*5010*/  S2R R19, SR_CTAID.Y ;  /* 0x0000000000137919 */ /* 0x000e620000002600 */
[----:B------:R-:W-:Y:S01]  /*5020*/  ULDC UR12, c[0x0][0x150] ;  /* 0x00005400000c7ab9 */ /* 0x000fe20000000800 */
[----:B------:R-:W-:Y:S01]  /*5030*/  IMAD.MOV.U32 R2, RZ, RZ, R8 ;  /* 0x000000ffff027224 */ /* 0x000fe200078e0008 */
[----:B------:R-:W-:Y:S01]  /*5040*/  ISETP.NE.AND.EX P0, PT, RZ, UR9, PT, P0 ;  /* 0x00000009ff007c0c */ /* 0x000fe2000bf05300 */
[----:B------:R-:W-:Y:S01]  /*5050*/  IMAD.MOV.U32 R3, RZ, RZ, R9 ;  /* 0x000000ffff037224 */ /* 0x000fe200078e0009 */
[----:B0-----:R-:W-:-:S11]  /*5060*/  I2FP.F32.U32 R20, R18 ;  /* 0x0000001200147245 */ /* 0x001fd60000201000 */
[----:B------:R-:W-:Y:S05]  /*5070*/  @!P0 BRA `(.L_x_88) ;  /* 0x0000000000288947 */ /* 0x000fea0003800000 */
[----:B------:R-:W-:Y:S02]  /*5080*/  ULDC UR10, c[0x0][0x634] ;  /* 0x00018d00000a7ab9 */ /* 0x000fe40000000800 */
[----:B------:R-:W-:-:S05]  /*5090*/  IADD3 R3, P0, R8, UR10, RZ ;  /* 0x0000000a08037c10 */ /* 0x000fca000ff1e0ff */
[----:B------:R-:W-:-:S04]  /*50a0*/  IMAD.X R21, RZ, RZ, R9, P0 ;  /* 0x000000ffff157224 */ /* 0x000fc800000e0609 */
[----:B------:R-:W-:-:S04]  /*50b0*/  IMAD.WIDE.U32 R4, R21, UR8, RZ ;  /* 0x0000000815047c25 */ /* 0x000fc8000f8e00ff */
[----:B------:R-:W-:-:S04]  /*50c0*/  IMAD.WIDE.U32 R4, P0, R3, UR9, R4 ;  /* 0x0000000903047c25 */ /* 0x000fc8000f800004 */
[----:B------:R-:W-:-:S04]  /*50d0*/  IMAD.WIDE.U32 R2, R3, UR8, RZ ;  /* 0x0000000803027c25 */ /* 0x000fc8000f8e00ff */
[----:B------:R-:W-:Y:S01]  /*50e0*/  IMAD.MOV.U32 R2, RZ, RZ, R5 ;  /* 0x000000ffff027224 */ /* 0x000fe200078e0005 */
[----:B------:R-:W-:Y:S01]  /*50f0*/  IADD3 RZ, P1, R3, R4, RZ ;  /* 0x0000000403ff7210 */ /* 0x000fe20007f3e0ff */
[----:B------:R-:W-:-:S04]  /*5100*/  IMAD.X R3, RZ, RZ, RZ, P0 ;  /* 0x000000ffff037224 */ /* 0x000fc800000e06ff */
[----:B------:R-:W-:-:S08]  /*5110*/  IMAD.WIDE.U32.X R2, R21, UR9, R2, P1 ;  /* 0x0000000915027c25 */ /* 0x000fd000088e0402 */
.L_x_88:
[--C-:B------:R-:W-:Y:S01]  /*5120*/  SHF.R.U64 R16, R2, UR11, R3.reuse ;  /* 0x0000000b02107c19 */ /* 0x100fe20008001203 */
[----:B------:R-:W-:Y:S01]  /*5130*/  FMUL R20, R20, UR12 ;  /* 0x0000000c14147c20 */ /* 0x000fe20008400000 */
[----:B------:R-:W-:Y:S01]  /*5140*/  SHF.R.U32.HI R2, RZ, UR11, R3 ;  /* 0x0000000bff027c19 */ /* 0x000fe20008011603 */
[----:B------:R-:W0:Y:S01]  /*5150*/  LDC R23, c[0x0][0x144] ;  /* 0x00005100ff177b82 */ /* 0x000e220000000800 */
[----:B------:R-:W-:Y:S01]  /*5160*/  IADD3 R21, P0, RZ, -R16, RZ ;  /* 0x80000010ff157210 */ /* 0x000fe20007f1e0ff */
[----:B------:R-:W-:Y:S01]  /*5170*/  ULDC UR10, c[0x0][0x154] ;  /* 0x00005500000a7ab9 */ /* 0x000fe20000000800 */
[----:B-1----:R-:W-:Y:S01]  /*5180*/  I2FP.F32.U32 R3, R19 ;  /* 0x0000001300037245 */ /* 0x002fe20000201000 */
[----:B------:R-:W1:Y:S01]  /*5190*/  F2I.U32.TRUNC.NTZ R20, R20 ;  /* 0x0000001400147305 */ /* 0x000e62000020f000 */
[----:B------:R-:W-:Y:S01]  /*51a0*/  ULDC.64 UR8, c[0x0][0x620] ;  /* 0x0001880000087ab9 */ /* 0x000fe20000000a00 */
[----:B------:R-:W-:Y:S02]  /*51b0*/  IMAD.X R2, RZ, RZ, ~R2, P0 ;  /* 0x000000ffff027224 */ /* 0x000fe400000e0e02 */
[----:B------:R-:W-:Y:S01]  /*51c0*/  FMUL R4, R3, UR10 ;  /* 0x0000000a03047c20 */ /* 0x000fe20008400000 */
[----:B------:R-:W2:Y:S01]  /*51d0*/  LDC R22, c[0x0][0x148] ;  /* 0x00005200ff167b82 */ /* 0x000ea20000000800 */
[----:B------:R-:W-:Y:S01]  /*51e0*/  IMAD R2, R2, UR8, RZ ;  /* 0x0000000802027c24 */ /* 0x000fe2000f8e02ff */
[----:B------:R-:W-:Y:S01]  /*51f0*/  ULDC.64 UR10, c[0x0][0x640] ;  /* 0x00019000000a7ab9 */ /* 0x000fe20000000a00 */
[----:B------:R-:W-:Y:S01]  /*5200*/  IMAD.MOV.U32 R3, RZ, RZ, R9 ;  /* 0x000000ffff037224 */ /* 0x000fe200078e0009 */
[----:B------:R-:W-:Y:S01]  /*5210*/  ISETP.NE.U32.AND P0, PT, RZ, UR10, PT ;  /* 0x0000000aff007c0c */ /* 0x000fe2000bf05070 */
[----:B------:R-:W3:Y:S01]  /*5220*/  F2I.U32.TRUNC.NTZ R4, R4 ;  /* 0x0000000400047305 */ /* 0x000ee2000020f000 */
[----:B------:R-:W-:-:S02]  /*5230*/  IMAD R5, R21, UR9, R2 ;  /* 0x0000000915057c24 */ /* 0x000fc4000f8e0202 */
[----:B------:R-:W-:Y:S01]  /*5240*/  IMAD.MOV.U32 R2, RZ, RZ, R8 ;  /* 0x000000ffff027224 */ /* 0x000fe200078e0008 */
[----:B------:R-:W-:Y:S01]  /*5250*/  ISETP.NE.AND.EX P0, PT, RZ, UR11, PT, P0 ;  /* 0x0000000bff007c0c */ /* 0x000fe2000bf05300 */
[----:B-1----:R-:W-:Y:S02]  /*5260*/  IMAD.MOV R20, RZ, RZ, -R20 ;  /* 0x000000ffff147224 */ /* 0x002fe400078e0a14 */
[----:B------:R-:W-:Y:S01]  /*5270*/  IMAD.WIDE.U32 R2, R21, UR8, R2 ;  /* 0x0000000815027c25 */ /* 0x000fe2000f8e0002 */
[----:B------:R-:W-:-:S03]  /*5280*/  ULDC UR8, c[0x0][0x618] ;  /* 0x0001860000087ab9 */ /* 0x000fc60000000800 */
[----:B------:R-:W-:Y:S02]  /*5290*/  IMAD.IADD R3, R3, 0x1, R5 ;  /* 0x0000000103037824 */ /* 0x000fe400078e0205 */
[----:B0-----:R-:W-:-:S03]  /*52a0*/  IMAD R18, R23, R20, R18 ;  /* 0x0000001417127224 */ /* 0x001fc600078e0212 */
[--C-:B------:R-:W-:Y:S01]  /*52b0*/  SHF.R.U64 R20, R2, UR8, R3.reuse ;  /* 0x0000000802147c19 */ /* 0x100fe20008001203 */
[----:B---3--:R-:W-:Y:S01]  /*52c0*/  IMAD.MOV R2, RZ, RZ, -R4 ;  /* 0x000000ffff027224 */ /* 0x008fe200078e0a04 */
[----:B------:R-:W-:Y:S01]  /*52d0*/  SHF.R.U32.HI R3, RZ, UR8, R3 ;  /* 0x00000008ff037c19 */ /* 0x000fe20008011603 */
[----:B------:R-:W-:Y:S02]  /*52e0*/  ULDC UR8, c[0x0][0x608] ;  /* 0x0001820000087ab9 */ /* 0x000fe40000000800 */
[----:B--2---:R-:W-:Y:S01]  /*52f0*/  @P2 IMAD R18, R22, R2, R19 ;  /* 0x0000000216122224 */ /* 0x004fe200078e0213 */
[--C-:B------:R-:W-:Y:S02]  /*5300*/  SHF.R.U64 R22, R20, UR8, R3.reuse ;  /* 0x0000000814167c19 */ /* 0x100fe40008001203 */
[----:B------:R-:W-:Y:S01]  /*5310*/  SHF.R.U32.HI R3, RZ, UR8, R3 ;  /* 0x00000008ff037c19 */ /* 0x000fe20008011603 */
[----:B------:R-:W-:-:S03]  /*5320*/  ULDC UR8, c[0x0][0x658] ;  /* 0x0001960000087ab9 */ /* 0x000fc60000000800 */
[--C-:B------:R-:W-:Y:S02]  /*5330*/  SHF.R.U64 R19, R22, UR8, R3.reuse ;  /* 0x0000000816137c19 */ /* 0x100fe40008001203 */
[----:B------:R-:W-:-:S03]  /*5340*/  SHF.R.U32.HI R21, RZ, UR8, R3 ;  /* 0x00000008ff157c19 */ /* 0x000fc60008011603 */
[----:B------:R-:W-:Y:S02]  /*5350*/  IMAD.MOV.U32 R4, RZ, RZ, R19 ;  /* 0x000000ffff047224 */ /* 0x000fe400078e0013 */
[----:B------:R-:W-:Y:S01]  /*5360*/  IMAD.MOV.U32 R3, RZ, RZ, R21 ;  /* 0x000000ffff037224 */ /* 0x000fe200078e0015 */
[----:B------:R-:W-:Y:S06]  /*5370*/  @!P0 BRA `(.L_x_89) ;  /* 0x00000000002c8947 */ /* 0x000fec0003800000 */
        /* <DEDUP_REMOVED lines=9> */
[----:B------:R-:W-:-:S04]  /*5410*/  IMAD.WIDE.U32.X R2, R21, UR11, R2, P1 ;  /* 0x0000000b15027c25 */ /* 0x000fc800088e0402 */
[----:B------:R-:W-:-:S07]  /*5420*/  IMAD.MOV.U32 R4, RZ, RZ, R2 ;  /* 0x000000ffff047224 */ /* 0x000fce00078e0002 */
.L_x_89:
[----:B------:R-:W-:Y:S01]  /*5430*/  ULDC UR8, c[0x0][0x648] ;  /* 0x0001920000087ab9 */ /* 0x000fe20000000800 */
[----:B------:R-:W-:Y:S01]  /*5440*/  LOP3.LUT R2, R22, UR6, RZ, 0xc0, !PT ;  /* 0x0000000616027c12 */ /* 0x000fe2000f8ec0ff */
[----:B------:R-:W-:Y:S01]  /*5450*/  ULDC UR9, c[0x0][0x610] ;  /* 0x0001840000097ab9 */ /* 0x000fe20000000800 */
[----:B------:R-:W-:Y:S01]  /*5460*/  SHF.R.U64 R3, R4, UR8, R3 ;  /* 0x0000000804037c19 */ /* 0x000fe20008001203 */
[----:B------:R-:W-:Y:S01]  /*5470*/  ULDC UR8, c[0x0][0x638] ;  /* 0x00018e0000087ab9 */ /* 0x000fe20000000800 */
[----:B------:R-:W-:-:S03]  /*5480*/  LOP3.LUT R5, R20, UR4, RZ, 0xc0, !PT ;  /* 0x0000000414057c12 */ /* 0x000fc6000f8ec0ff */
[----:B------:R-:W-:Y:S02]  /*5490*/  IMAD.MOV R4, RZ, RZ, -R3 ;  /* 0x000000ffff047224 */ /* 0x000fe400078e0a03 */
[----:B------:R-:W-:Y:S02]  /*54a0*/  IMAD R3, R3, UR5, R2 ;  /* 0x0000000503037c24 */ /* 0x000fe4000f8e0202 */
[----:B------:R-:W-:Y:S01]  /*54b0*/  IMAD R2, R4, UR8, R19 ;  /* 0x0000000804027c24 */ /* 0x000fe2000f8e0213 */
[----:B------:R-:W-:Y:S01]  /*54c0*/  ULDC UR8, c[0x0][0x600] ;  /* 0x0001800000087ab9 */ /* 0x000fe20000000800 */
[----:B------:R-:W-:Y:S02]  /*54d0*/  IMAD R19, R3, UR9, R18 ;  /* 0x0000000903137c24 */ /* 0x000fe4000f8e0212 */
[----:B------:R-:W-:Y:S02]  /*54e0*/  IMAD R4, R2, UR8, R5 ;  /* 0x0000000802047c24 */ /* 0x000fe4000f8e0205 */
[----:B------:R-:W-:-:S03]  /*54f0*/  IMAD.MOV.U32 R3, RZ, RZ, 0x1 ;  /* 0x00000001ff037424 */ /* 0x000fc600078e00ff */
[----:B------:R-:W-:Y:S02]  /*5500*/  SEL R18, R4, R19, !P2 ;  /* 0x0000001304127207 */ /* 0x000fe40005000000 */
[----:B------:R-:W-:Y:S02]  /*5510*/  PRMT R2, R3, 0x7610, R2 ;  /* 0x0000761003027816 */ /* 0x000fe40000000002 */
[----:B------:R-:W-:-:S07]  /*5520*/  SEL R19, R19, R4, !P2 ;  /* 0x0000000413137207 */ /* 0x000fce0005000000 */
.L_x_87:
[----:B------:R-:W-:Y:S05]  /*5530*/  BSYNC B1 ;  /* 0x0000000000017941 */ /* 0x000fea0003800000 */
.L_x_86:
[----:B------:R-:W-:-:S13]  /*5540*/  LOP3.LUT P0, RZ, R2, 0xff, RZ, 0xc0, !PT ;  /* 0x000000ff02ff7812 */ /* 0x000fda000780c0ff */
[----:B------:R-:W-:Y:S05]  /*5550*/  @P0 BRA `(.L_x_90) ;  /* 0xfffffff4000c0947 */ /* 0x000fea000383ffff */
[----:B------:R-:W-:Y:S05]  /*5560*/  BSYNC B0 ;  /* 0x0000000000007941 */ /* 0x000fea0003800000 */
.L_x_79:
[----:B------:R-:W-:-:S03]  /*5570*/  UMOV UR8, 0xffffffff ;  /* 0xffffffff00087882 */ /* 0x000fc60000000000 */
[----:B------:R-:W-:Y:S05]  /*5580*/  BRA.DIV UR8, `(.L_x_91) ;  /* 0x0000000608407947 */ /* 0x000fea000b800000 */
[----:B------:R-:W-:-:S13]  /*5590*/  ELECT P0, URZ, PT ;  /* 0x00000000003f782f */ /* 0x000fda0003800000 */
.L_x_106:
[----:B------:R-:W-:Y:S04]  /*55a0*/  BSSY B0, `(.L_x_92) ;  /* 0x0000034000007945 */ /* 0x000fe80003800000 */
[----:B------:R-:W-:Y:S05]  /*55b0*/  @!P0 BRA `(.L_x_93) ;  /* 0x0000000000c88947 */ /* 0x000fea0003800000 */
[----:B------:R-:W-:-:S04]  /*55c0*/  LOP3.LUT R6, R6, 0x2, RZ, 0xfc, !PT ;  /* 0x0000000206067812 */ /* 0x000fc800078efcff */
[----:B------:R-:W-:-:S13]  /*55d0*/  ISETP.NE.AND P0, PT, R6, 0x3, PT ;  /* 0x000000030600780c */ /* 0x000fda0003f05270 */
[----:B------:R-:W-:Y:S05]  /*55e0*/  @!P0 BRA `(.L_x_94) ;  /* 0x0000000000048947 */ /* 0x000fea0003800000 */
[----:B------:R-:W-:Y:S01]  /*55f0*/  BPT.TRAP 0x1 ;  /* 0x000000040000795c */ /* 0x000fe20000300000 */
.L_x_94:
[----:B------:R-:W0:Y:S01]  /*5600*/  S2R R3, SR_CgaCtaId ;  /* 0x0000000000037919 */ /* 0x000e220000008800 */
[----:B------:R-:W-:-:S04]  /*5610*/  MOV R0, 0x400 ;  /* 0x0000040000007802 */ /* 0x000fc80000000f00 */
[----:B0-----:R-:W-:Y:S02]  /*5620*/  LEA R0, R3, R0, 0x18 ;  /* 0x0000000003007211 */ /* 0x001fe400078ec0ff */
[----:B------:R-:W-:-:S03]  /*5630*/  SHF.L.U32 R3, R7, 0x1f, RZ ;  /* 0x0000001f07037819 */ /* 0x000fc600000006ff */
[----:B------:R-:W-:-:S04]  /*5640*/  VIADD R0, R0, 0x28 ;  /* 0x0000002800007836 */ /* 0x000fc80000000000 */
[C---:B------:R-:W-:Y:S02]  /*5650*/  IMAD R6, R17.reuse, 0x8, R0 ;  /* 0x0000000811067824 */ /* 0x040fe400078e0200 */
[----:B------:R-:W-:Y:S02]  /*5660*/  VIADD R17, R17, 0x1 ;  /* 0x0000000111117836 */ /* 0x000fe40000000000 */
[----:B------:R-:W0:Y:S03]  /*5670*/  SYNCS.PHASECHK.TRANS64.TRYWAIT P0, [R6+URZ], R3 ;  /* 0x00000003060075a7 */ /* 0x000e26000800017f */
[----:B------:R-:W-:-:S04]  /*5680*/  ISETP.NE.AND P1, PT, R17, 0x5, PT ;  /* 0x000000051100780c */ /* 0x000fc80003f25270 */
[----:B------:R-:W-:Y:S02]  /*5690*/  SEL R2, RZ, 0x1, P1 ;  /* 0x00000001ff027807 */ /* 0x000fe40000800000 */
[----:B------:R-:W-:Y:S02]  /*56a0*/  SEL R17, R17, RZ, P1 ;  /* 0x000000ff11117207 */ /* 0x000fe40000800000 */
[----:B------:R-:W-:-:S03]  /*56b0*/  LOP3.LUT R8, R7, R2, RZ, 0x3c, !PT ;  /* 0x0000000207087212 */ /* 0x000fc600078e3cff */
[----:B------:R-:W-:Y:S01]  /*56c0*/  IMAD R7, R17, 0x8, R0 ;  /* 0x0000000811077824 */ /* 0x000fe200078e0200 */
[----:B------:R-:W-:Y:S01]  /*56d0*/  SHF.L.U32 R4, R8, 0x1f, RZ ;  /* 0x0000001f08047819 */ /* 0x000fe200000006ff */
[----:B0-----:R-:W-:Y:S06]  /*56e0*/  @!P0 BRA `(.L_x_95) ;  /* 0x0000000400088947 */ /* 0x001fec0003800000 */
.L_x_107:
[----:B------:R-:W1:Y:S01]  /*56f0*/  SYNCS.PHASECHK.TRANS64.TRYWAIT P0, [R7+URZ], R4 ;  /* 0x00000004070075a7 */ /* 0x000e62000800017f */
[----:B------:R-:W-:-:S05]  /*5700*/  VIADD R2, R17, 0x1 ;  /* 0x0000000111027836 */ /* 0x000fca0000000000 */
[----:B------:R-:W-:-:S04]  /*5710*/  ISETP.NE.AND P1, PT, R2, 0x5, PT ;  /* 0x000000050200780c */ /* 0x000fc80003f25270 */
[----:B0-----:R-:W-:Y:S02]  /*5720*/  SEL R3, RZ, 0x1, P1 ;  /* 0x00000001ff037807 */ /* 0x001fe40000800000 */
[----:B------:R-:W-:Y:S02]  /*5730*/  SEL R9, R2, RZ, P1 ;  /* 0x000000ff02097207 */ /* 0x000fe40000800000 */
[----:B------:R-:W-:-:S03]  /*5740*/  LOP3.LUT R8, R8, R3, RZ, 0x3c, !PT ;  /* 0x0000000308087212 */ /* 0x000fc600078e3cff */
[----:B------:R-:W-:Y:S01]  /*5750*/  IMAD R10, R9, 0x8, R0 ;  /* 0x00000008090a7824 */ /* 0x000fe200078e0200 */
[----:B------:R-:W-:Y:S01]  /*5760*/  SHF.L.U32 R5, R8, 0x1f, RZ ;  /* 0x0000001f08057819 */ /* 0x000fe200000006ff */
[----:B-1----:R-:W-:Y:S06]  /*5770*/  @!P0 BRA `(.L_x_96) ;  /* 0x0000000000f88947 */ /* 0x002fec0003800000 */
.L_x_108:
[----:B------:R-:W1:Y:S01]  /*5780*/  SYNCS.PHASECHK.TRANS64.TRYWAIT P0, [R10+URZ], R5 ;  /* 0x000000050a0075a7 */ /* 0x000e62000800017f */
[----:B------:R-:W-:-:S05]  /*5790*/  VIADD R2, R9, 0x1 ;  /* 0x0000000109027836 */ /* 0x000fca0000000000 */
[----:B------:R-:W-:-:S04]  /*57a0*/  ISETP.NE.AND P1, PT, R2, 0x5, PT ;  /* 0x000000050200780c */ /* 0x000fc80003f25270 */
[----:B------:R-:W-:Y:S02]  /*57b0*/  SEL R3, RZ, 0x1, P1 ;  /* 0x00000001ff037807 */ /* 0x000fe40000800000 */
[----:B0-----:R-:W-:Y:S02]  /*57c0*/  SEL R7, R2, RZ, P1 ;  /* 0x000000ff02077207 */ /* 0x001fe40000800000 */
[----:B------:R-:W-:-:S03]  /*57d0*/  LOP3.LUT R9, R8, R3, RZ, 0x3c, !PT ;  /* 0x0000000308097212 */ /* 0x000fc600078e3cff */
[----:B------:R-:W-:Y:S01]  /*57e0*/  IMAD R11, R7, 0x8, R0 ;  /* 0x00000008070b7824 */ /* 0x000fe200078e0200 */
[----:B------:R-:W-:Y:S01]  /*57f0*/  SHF.L.U32 R6, R9, 0x1f, RZ ;  /* 0x0000001f09067819 */ /* 0x000fe200000006ff */
[----:B-1----:R-:W-:Y:S06]  /*5800*/  @!P0 BRA `(.L_x_97) ;  /* 0x0000000000e88947 */ /* 0x002fec0003800000 */
.L_x_109:
[----:B------:R-:W1:Y:S01]  /*5810*/  SYNCS.PHASECHK.TRANS64.TRYWAIT P0, [R11+URZ], R6 ;  /* 0x000000060b0075a7 */ /* 0x000e62000800017f */
[----:B------:R-:W-:-:S05]  /*5820*/  VIADD R2, R7, 0x1 ;  /* 0x0000000107027836 */ /* 0x000fca0000000000 */
[----:B------:R-:W-:-:S04]  /*5830*/  ISETP.NE.AND P1, PT, R2, 0x5, PT ;  /* 0x000000050200780c */ /* 0x000fc80003f25270 */
[----:B------:R-:W-:Y:S02]  /*5840*/  SEL R4, RZ, 0x1, P1 ;  /* 0x00000001ff047807 */ /* 0x000fe40000800000 */
[----:B------:R-:W-:Y:S02]  /*5850*/  SEL R3, R2, RZ, P1 ;  /* 0x000000ff02037207 */ /* 0x000fe40000800000 */
[----:B------:R-:W-:Y:S01]  /*5860*/  LOP3.LUT R4, R9, R4, RZ, 0x3c, !PT ;  /* 0x0000000409047212 */ /* 0x000fe200078e3cff */
[----:B-1----:R-:W-:Y:S06]  /*5870*/  @!P0 BRA `(.L_x_98) ;  /* 0x0000000000e08947 */ /* 0x002fec0003800000 */
.L_x_110:
[----:B------:R-:W-:Y:S01]  /*5880*/  IMAD R3, R3, 0x8, R0 ;  /* 0x0000000803037824 */ /* 0x000fe200078e0200 */
[----:B------:R-:W-:-:S07]  /*5890*/  SHF.L.U32 R0, R4, 0x1f, RZ ;  /* 0x0000001f04007819 */ /* 0x000fce00000006ff */
.L_x_99:
[----:B--2---:R2:W3:Y:S02]  /*58a0*/  SYNCS.PHASECHK.TRANS64.TRYWAIT P0, [R3+URZ], R0 ;  /* 0x00000000030075a7 */ /* 0x0044e4000800017f */
[----:B---3--:R-:W-:Y:S05]  /*58b0*/  @!P0 NANOSLEEP.SYNCS 0x989680 ;  /* 0x009896800000895d */ /* 0x008fea0003900000 */
[----:B------:R-:W3:Y:S02]  /*58c0*/  @!P0 SYNCS.PHASECHK.TRANS64 P0, [R3+URZ], R0 ;  /* 0x00000000030085a7 */ /* 0x000ee4000800007f */
[----:B---3--:R-:W-:Y:S05]  /*58d0*/  @!P0 BRA `(.L_x_99) ;  /* 0xfffffffc00f08947 */ /* 0x008fea000383ffff */
.L_x_93:
[----:B------:R-:W-:Y:S05]  /*58e0*/  BSYNC B0 ;  /* 0x0000000000007941 */ /* 0x000fea0003800000 */
.L_x_92:
[----:B------:R-:W-:Y:S05]  /*58f0*/  EXIT ;  /* 0x000000000000794d */ /* 0x000fea0003800000 */
.L_x_21:
[----:B-1----:R-:W-:-:S04]  /*5900*/  IMAD.U32 R5, RZ, RZ, UR6 ;  /* 0x00000006ff057e24 */ /* 0x002fc8000f8e00ff */
[----:B------:R1:W3:Y:S03]  /*5910*/  SYNCS.PHASECHK.TRANS64.TRYWAIT P0, [R5+URZ], R4 ;  /* 0x00000004050075a7 */ /* 0x0002e6000800017f */
[----:B---3--:R-:W-:Y:S05]  /*5920*/  @!P0 NANOSLEEP.SYNCS 0x989680 ;  /* 0x009896800000895d */ /* 0x008fea0003900000 */
[----:B------:R-:W3:Y:S02]  /*5930*/  @!P0 SYNCS.PHASECHK.TRANS64 P0, [R5+URZ], R4 ;  /* 0x00000004050085a7 */ /* 0x000ee4000800007f */
[----:B---3--:R-:W-:Y:S05]  /*5940*/  @!P0 BRA `(.L_x_21) ;  /* 0xfffffffc00ec8947 */ /* 0x008fea000383ffff */
[----:B------:R-:W-:Y:S05]  /*5950*/  BRA `(.L_x_20) ;  /* 0xffffffb800f07947 */ /* 0x000fea000383ffff */
.L_x_27:
[----:B-1----:R-:W-:-:S04]  /*5960*/  IMAD.U32 R11, RZ, RZ, UR14 ;  /* 0x0000000eff0b7e24 */ /* 0x002fc8000f8e00ff */
[----:B------:R1:W3:Y:S03]  /*5970*/  SYNCS.PHASECHK.TRANS64.TRYWAIT P0, [R11+URZ], R10 ;  /* 0x0000000a0b0075a7 */ /* 0x0002e6000800017f */
[----:B---3--:R-:W-:Y:S05]  /*5980*/  @!P0 NANOSLEEP.SYNCS 0x989680 ;  /* 0x009896800000895d */ /* 0x008fea0003900000 */
[----:B------:R-:W3:Y:S02]  /*5990*/  @!P0 SYNCS.PHASECHK.TRANS64 P0, [R11+URZ], R10 ;  /* 0x0000000a0b0085a7 */ /* 0x000ee4000800007f */
[----:B---3--:R-:W-:Y:S05]  /*59a0*/  @!P0 BRA `(.L_x_27) ;  /* 0xfffffffc00ec8947 */ /* 0x008fea000383ffff */
[----:B------:R-:W-:Y:S05]  /*59b0*/  BRA `(.L_x_26) ;  /* 0xffffffc000987947 */ /* 0x000fea000383ffff */
.L_x_80:
[----:B------:R-:W-:Y:S01]  /*59c0*/  BSSY B1, `(.L_x_100) ;  /* 0x0000006000017945 */ /* 0x000fe20003800000 */
[----:B------:R-:W-:-:S07]  /*59d0*/  IMAD.MOV.U32 R2, RZ, RZ, -0x1 ;  /* 0xffffffffff027424 */ /* 0x000fce00078e00ff */
[----:B------:R-:W-:Y:S05]  /*59e0*/  WARPSYNC.COLLECTIVE R2, `(.L_x_101) ;  /* 0x00000000020c7348 */ /* 0x000fea0003c00000 */
[----:B------:R-:W-:Y:S02]  /*59f0*/  ELECT P0, UR62, PT ;  /* 0x00000000003e782f */ /* 0x000fe40003800000 */
[----:B------:R-:W-:Y:S01]  /*5a00*/  MOV R2, UR62 ;  /* 0x0000003e00027c02 */ /* 0x000fe20008000f00 */
[----:B------:R-:W-:Y:S10]  /*5a10*/  ENDCOLLECTIVE ;  /* 0x000000000000791b */ /* 0x000ff40003800000 */
.L_x_101:
[----:B------:R-:W-:Y:S05]  /*5a20*/  BSYNC B1 ;  /* 0x0000000000017941 */ /* 0x000fea0003800000 */
.L_x_100:
[----:B------:R-:W-:Y:S05]  /*5a30*/  BRA `(.L_x_102) ;  /* 0xffffffec00e07947 */ /* 0x000fea000383ffff */
.L_x_83:
[----:B0-----:R0:W1:Y:S02]  /*5a40*/  SYNCS.PHASECHK.TRANS64.TRYWAIT P0, [R21+URZ+0x28], R4 ;  /* 0x00002804150075a7 */ /* 0x001064000800017f */
[----:B-1----:R-:W-:Y:S05]  /*5a50*/  @!P0 NANOSLEEP.SYNCS 0x989680 ;  /* 0x009896800000895d */ /* 0x002fea0003900000 */
[----:B------:R-:W1:Y:S02]  /*5a60*/  @!P0 SYNCS.PHASECHK.TRANS64 P0, [R21+URZ+0x28], R4 ;  /* 0x00002804150085a7 */ /* 0x000e64000800007f */
[----:B-1----:R-:W-:Y:S05]  /*5a70*/  @!P0 BRA `(.L_x_83) ;  /* 0xfffffffc00f08947 */ /* 0x002fea000383ffff */
[----:B------:R-:W-:Y:S05]  /*5a80*/  BRA `(.L_x_103) ;  /* 0xfffffff000187947 */ /* 0x000fea000383ffff */
.L_x_91:
[----:B------:R-:W-:Y:S01]  /*5a90*/  BSSY B0, `(.L_x_104) ;  /* 0x0000006000007945 */ /* 0x000fe20003800000 */
[----:B------:R-:W-:-:S07]  /*5aa0*/  IMAD.MOV.U32 R2, RZ, RZ, -0x1 ;  /* 0xffffffffff027424 */ /* 0x000fce00078e00ff */
[----:B------:R-:W-:Y:S05]  /*5ab0*/  WARPSYNC.COLLECTIVE R2, `(.L_x_105) ;  /* 0x00000000020c7348 */ /* 0x000fea0003c00000 */
[----:B------:R-:W-:Y:S02]  /*5ac0*/  ELECT P0, UR62, PT ;  /* 0x00000000003e782f */ /* 0x000fe40003800000 */
[----:B------:R-:W-:Y:S01]  /*5ad0*/  MOV R2, UR62 ;  /* 0x0000003e00027c02 */ /* 0x000fe20008000f00 */
[----:B------:R-:W-:Y:S10]  /*5ae0*/  ENDCOLLECTIVE ;  /* 0x000000000000791b */ /* 0x000ff40003800000 */
.L_x_105:
[----:B------:R-:W-:Y:S05]  /*5af0*/  BSYNC B0 ;  /* 0x0000000000007941 */ /* 0x000fea0003800000 */
.L_x_104:
[----:B------:R-:W-:Y:S05]  /*5b00*/  BRA `(.L_x_106) ;  /* 0xfffffff800a47947 */ /* 0x000fea000383ffff */
.L_x_95:
[----:B0-----:R0:W1:Y:S02]  /*5b10*/  SYNCS.PHASECHK.TRANS64.TRYWAIT P0, [R6+URZ], R3 ;  /* 0x00000003060075a7 */ /* 0x001064000800017f */
[----:B-1----:R-:W-:Y:S05]  /*5b20*/  @!P0 NANOSLEEP.SYNCS 0x989680 ;  /* 0x009896800000895d */ /* 0x002fea0003900000 */
[----:B------:R-:W1:Y:S02]  /*5b30*/  @!P0 SYNCS.PHASECHK.TRANS64 P0, [R6+URZ], R3 ;  /* 0x00000003060085a7 */ /* 0x000e64000800007f */
[----:B-1----:R-:W-:Y:S05]  /*5b40*/  @!P0 BRA `(.L_x_95) ;  /* 0xfffffffc00f08947 */ /* 0x002fea000383ffff */
[----:B------:R-:W-:Y:S05]  /*5b50*/  BRA `(.L_x_107) ;  /* 0xfffffff800e47947 */ /* 0x000fea000383ffff */
.L_x_96:
[----:B0-----:R0:W1:Y:S02]  /*5b60*/  SYNCS.PHASECHK.TRANS64.TRYWAIT P0, [R7+URZ], R4 ;  /* 0x00000004070075a7 */ /* 0x001064000800017f */
[----:B-1----:R-:W-:Y:S05]  /*5b70*/  @!P0 NANOSLEEP.SYNCS 0x989680 ;  /* 0x009896800000895d */ /* 0x002fea0003900000 */
[----:B------:R-:W1:Y:S02]  /*5b80*/  @!P0 SYNCS.PHASECHK.TRANS64 P0, [R7+URZ], R4 ;  /* 0x00000004070085a7 */ /* 0x000e64000800007f */
[----:B-1----:R-:W-:Y:S05]  /*5b90*/  @!P0 BRA `(.L_x_96) ;  /* 0xfffffffc00f08947 */ /* 0x002fea000383ffff */
[----:B------:R-:W-:Y:S05]  /*5ba0*/  BRA `(.L_x_108) ;  /* 0xfffffff800f47947 */ /* 0x000fea000383ffff */
.L_x_97:
[----:B0-----:R0:W1:Y:S02]  /*5bb0*/  SYNCS.PHASECHK.TRANS64.TRYWAIT P0, [R10+URZ], R5 ;  /* 0x000000050a0075a7 */ /* 0x001064000800017f */
[----:B-1----:R-:W-:Y:S05]  /*5bc0*/  @!P0 NANOSLEEP.SYNCS 0x989680 ;  /* 0x009896800000895d */ /* 0x002fea0003900000 */
[----:B------:R-:W1:Y:S02]  /*5bd0*/  @!P0 SYNCS.PHASECHK.TRANS64 P0, [R10+URZ], R5 ;  /* 0x000000050a0085a7 */ /* 0x000e64000800007f */
[----:B-1----:R-:W-:Y:S05]  /*5be0*/  @!P0 BRA `(.L_x_97) ;  /* 0xfffffffc00f08947 */ /* 0x002fea000383ffff */
[----:B------:R-:W-:Y:S05]  /*5bf0*/  BRA `(.L_x_109) ;  /* 0xfffffffc00047947 */ /* 0x000fea000383ffff */
.L_x_98:
[----:B-1----:R1:W2:Y:S02]  /*5c00*/  SYNCS.PHASECHK.TRANS64.TRYWAIT P0, [R11+URZ], R6 ;  /* 0x000000060b0075a7 */ /* 0x0022a4000800017f */
[----:B--2---:R-:W-:Y:S05]  /*5c10*/  @!P0 NANOSLEEP.SYNCS 0x989680 ;  /* 0x009896800000895d */ /* 0x004fea0003900000 */
[----:B------:R-:W2:Y:S02]  /*5c20*/  @!P0 SYNCS.PHASECHK.TRANS64 P0, [R11+URZ], R6 ;  /* 0x000000060b0085a7 */ /* 0x000ea4000800007f */
[----:B--2---:R-:W-:Y:S05]  /*5c30*/  @!P0 BRA `(.L_x_98) ;  /* 0xfffffffc00f08947 */ /* 0x004fea000383ffff */
[----:B------:R-:W-:Y:S05]  /*5c40*/  BRA `(.L_x_110) ;  /* 0xfffffffc000c7947 */ /* 0x000fea000383ffff */
.L_x_111:
[----:B------:R-:W-:-:S00]  /*5c50*/  BRA `(.L_x_111) ;  /* 0xfffffffc00fc7947 */ /* 0x000fc0000383ffff */
[----:B------:R-:W-:-:S00]  /*5c60*/  NOP ;  /* 0x0000000000007918 */ /* 0x000fc00000000000 */
        /* <DEDUP_REMOVED lines=9> */
.L_x_112:


//--------------------- .nv.shared._ZN7cutlass13device_kernelINS_4gemm6kernel13GemmUniversalIN4cute5tupleIJiiiiEEENS1_10collective13CollectiveMmaINS1_37MainloopSm90TmaGmmaWarpSpecializedFP8ILi5ENS5_IJNS4_1CILi2EEENSA_ILi1EEESC_EEENS1_35KernelTmaWarpSpecializedCooperativeEEENS5_IJNSA_ILi128EEENSA_ILi32EEENSA_ILi256EEEEEENS_12float_e4m3_tENS5_IJlSC_lEEESK_SL_NS4_8TiledMMAINS4_8MMA_AtomIJNS4_4SM904GMMA30MMA_64x32x32_F32E4M3E4M3_SS_TNILNSP_7ScaleInE1ELSR_1EEEEEENS4_6LayoutISD_NS5_IJSC_NSA_ILi0EEESV_EEEEENS5_IJNS4_10UnderscoreESY_SY_EEEEENS4_13SM90_TMA_LOADENS4_14ComposedLayoutINS4_7SwizzleILi3ELi4ELi3EEENS4_18smem_ptr_flag_bitsILi8EEENSU_INS5_IJNSA_ILi8EEESG_EEENS5_IJSG_SC_EEEEEEEvNS4_8identityENS4_23SM90_TMA_LOAD_MULTICASTES1B_vS1C_EENS_8epilogue10collective6detail29Sm90TmaWarpSpecializedAdapterINS1G_15DefaultEpilogueISK_SL_SL_NS1F_6thread17LinearCombinationISK_Li1EffLNS1K_9ScaleType4KindE0ELNS_15FloatRoundStyleE2ESK_EENS1_15EpilogueDefaultEEEEEvvEEEEvNT_6ParamsE --------------------------
	.section	.nv.shared._ZN7cutlass13device_kernelINS_4gemm6kernel13GemmUniversalIN4cute5tupleIJiiiiEEENS1_10collective13CollectiveMmaINS1_37MainloopSm90TmaGmmaWarpSpecializedFP8ILi5ENS5_IJNS4_1CILi2EEENSA_ILi1EEESC_EEENS1_35KernelTmaWarpSpecializedCooperativeEEENS5_IJNSA_ILi128EEENSA_ILi32EEENSA_ILi256EEEEEENS_12float_e4m3_tENS5_IJlSC_lEEESK_SL_NS4_8TiledMMAINS4_8MMA_AtomIJNS4_4SM904GMMA30MMA_64x32x32_F32E4M3E4M3_SS_TNILNSP_7ScaleInE1ELSR_1EEEEEENS4_6LayoutISD_NS5_IJSC_NSA_ILi0EEESV_EEEEENS5_IJNS4_10UnderscoreESY_SY_EEEEENS4_13SM90_TMA_LOADENS4_14ComposedLayoutINS4_7SwizzleILi3ELi4ELi3EEENS4_18smem_ptr_flag_bitsILi8EEENSU_INS5_IJNSA_ILi8EEESG_EEENS5_IJSG_SC_EEEEEEEvNS4_8identityENS4_23SM90_TMA_LOAD_MULTICASTES1B_vS1C_EENS_8epilogue10collective6detail29Sm90TmaWarpSpecializedAdapterINS1G_15DefaultEpilogueISK_SL_SL_NS1F_6thread17LinearCombinationISK_Li1EffLNS1K_9ScaleType4KindE0ELNS_15FloatRoundStyleE2ESK_EENS1_15EpilogueDefaultEEEEEvvEEEEvNT_6ParamsE,"aw",@nobits
	.sectionflags	@""
	.align	16
	.zero		1024


//--------------------- .nv.shared.reserved.0     --------------------------
	.section	.nv.shared.reserved.0,"aw",@nobits
	.weak		__nv_reservedSMEM_offset_0_alias
	.size		__nv_reservedSMEM_offset_0_alias, 0, 0
	.other		__nv_reservedSMEM_offset_0_alias,@"STO_CUDA_RESERVED_SHARED STV_DEFAULT"
__nv_reservedSMEM_offset_0_alias:
	.zero		0


//--------------------- .nv.global                --------------------------
	.section	.nv.global,"aw",@nobits
.nv.global:
	.type		_ZN39_INTERNAL_68e65b23_4_k_cu_d1b4a9a9_91484cute1_E,@object
	.size		_ZN39_INTERNAL_68e65b23_4_k_cu_d1b4a9a9_91484cute1_E,(_ZN39_INTERNAL_68e65b23_4_k_cu_d1b4a9a9_91484cuda3std3__45__cpo6cbeginE - _ZN39_INTERNAL_68e65b23_4_k_cu_d1b4a9a9_91484cute1_E)
_ZN39_INTERNAL_68e65b23_4_k_cu_d1b4a9a9_91484cute1_E:
	.zero		1
	.type		_ZN39_INTERNAL_68e65b23_4_k_cu_d1b4a9a9_91484cuda3std3__45__cpo6cbeginE,@object
	.size		_ZN39_INTERNAL_68e65b23_4_k_cu_d1b4a9a9_91484cuda3std3__45__cpo6cbeginE,(_ZN39_INTERNAL_68e65b23_4_k_cu_d1b4a9a9_91484cuda3std3__48in_placeE - _ZN39_INTERNAL_68e65b23_4_k_cu_d1b4a9a9_91484cuda3std3__45__cpo6cbeginE)
_ZN39_INTERNAL_68e65b23_4_k_cu_d1b4a9a9_91484cuda3std3__45__cpo6cbeginE:
	.zero		1
	.type		_ZN39_INTERNAL_68e65b23_4_k_cu_d1b4a9a9_91484cuda3std3__48in_placeE,@object
	.size		_ZN39_INTERNAL_68e65b23_4_k_cu_d1b4a9a9_91484cuda3std3__48in_placeE,(_ZN39_INTERNAL_68e65b23_4_k_cu_d1b4a9a9_91484cuda3std6ranges3__45__cpo9iter_moveE - _ZN39_INTERNAL_68e65b23_4_k_cu_d1b4a9a9_91484cuda3std3__48in_placeE)
_ZN39_INTERNAL_68e65b23_4_k_cu_d1b4a9a9_91484cuda3std3__48in_placeE:
	.zero		1
	.type		_ZN39_INTERNAL_68e65b23_4_k_cu_d1b4a9a9_91484cuda3std6ranges3__45__cpo9iter_moveE,@object
	.size		_ZN39_INTERNAL_68e65b23_4_k_cu_d1b4a9a9_91484cuda3std6ranges3__45__cpo9iter_moveE,(_ZN39_INTERNAL_68e65b23_4_k_cu_d1b4a9a9_91484cuda3std3__45__cpo5beginE - _ZN39_INTERNAL_68e65b23_4_k_cu_d1b4a9a9_91484cuda3std6ranges3__45__cpo9iter_moveE)
_ZN39_INTERNAL_68e65b23_4_k_cu_d1b4a9a9_91484cuda3std6ranges3__45__cpo9iter_moveE:
	.zero		1
	.type		_ZN39_INTERNAL_68e65b23_4_k_cu_d1b4a9a9_91484cuda3std3__45__cpo5beginE,@object
	.size		_ZN39_INTERNAL_68e65b23_4_k_cu_d1b4a9a9_91484cuda3std3__45__cpo5beginE,(_ZN39_INTERNAL_68e65b23_4_k_cu_d1b4a9a9_91484cuda3std3__441_GLOBAL__N__68e65b23_4_k_cu_d1b4a9a9_91486ignoreE - _ZN39_INTERNAL_68e65b23_4_k_cu_d1b4a9a9_91484cuda3std3__45__cpo5beginE)
_ZN39_INTERNAL_68e65b23_4_k_cu_d1b4a9a9_91484cuda3std3__45__cpo5beginE:
	.zero		1
	.type		_ZN39_INTERNAL_68e65b23_4_k_cu_d1b4a9a9_91484cuda3std3__441_GLOBAL__N__68e65b23_4_k_cu_d1b4a9a9_91486ignoreE,@object
	.size		_ZN39_INTERNAL_68e65b23_4_k_cu_d1b4a9a9_91484cuda3std3__441_GLOBAL__N__68e65b23_4_k_cu_d1b4a9a9_91486ignoreE,(_ZN39_INTERNAL_68e65b23_4_k_cu_d1b4a9a9_91484cute7productE - _ZN39_INTERNAL_68e65b23_4_k_cu_d1b4a9a9_91484cuda3std3__441_GLOBAL__N__68e65b23_4_k_cu_d1b4a9a9_91486ignoreE)
_ZN39_INTERNAL_68e65b23_4_k_cu_d1b4a9a9_91484cuda3std3__441_GLOBAL__N__68e65b23_4_k_cu_d1b4a9a9_91486ignoreE:
	.zero		1
	.type		_ZN39_INTERNAL_68e65b23_4_k_cu_d1b4a9a9_91484cute7productE,@object
	.size		_ZN39_INTERNAL_68e65b23_4_k_cu_d1b4a9a9_91484cute7productE,(_ZN39_INTERNAL_68e65b23_4_k_cu_d1b4a9a9_91484cuda3std3__45__cpo3endE - _ZN39_INTERNAL_68e65b23_4_k_cu_d1b4a9a9_91484cute7productE)
_ZN39_INTERNAL_68e65b23_4_k_cu_d1b4a9a9_91484cute7productE:
	.zero		1
	.type		_ZN39_INTERNAL_68e65b23_4_k_cu_d1b4a9a9_91484cuda3std3__45__cpo3endE,@object
	.size		_ZN39_INTERNAL_68e65b23_4_k_cu_d1b4a9a9_91484cuda3std3__45__cpo3endE,(_ZN39_INTERNAL_68e65b23_4_k_cu_d1b4a9a9_91484cuda3std3__419piecewise_constructE - _ZN39_INTERNAL_68e65b23_4_k_cu_d1b4a9a9_91484cuda3std3__45__cpo3endE)
_ZN39_INTERNAL_68e65b23_4_k_cu_d1b4a9a9_91484cuda3std3__45__cpo3endE:
	.zero		1
	.type		_ZN39_INTERNAL_68e65b23_4_k_cu_d1b4a9a9_91484cuda3std3__419piecewise_constructE,@object
	.size		_ZN39_INTERNAL_68e65b23_4_k_cu_d1b4a9a9_91484cuda3std3__419piecewise_constructE,(_ZN39_INTERNAL_68e65b23_4_k_cu_d1b4a9a9_91484cuda3std3__45__cpo4cendE - _ZN39_INTERNAL_68e65b23_4_k_cu_d1b4a9a9_91484cuda3std3__419piecewise_constructE)
_ZN39_INTERNAL_68e65b23_4_k_cu_d1b4a9a9_91484cuda3std3__419piecewise_constructE:
	.zero		1
	.type		_ZN39_INTERNAL_68e65b23_4_k_cu_d1b4a9a9_91484cuda3std3__45__cpo4cendE,@object
	.size		_ZN39_INTERNAL_68e65b23_4_k_cu_d1b4a9a9_91484cuda3std3__45__cpo4cendE,(_ZN39_INTERNAL_68e65b23_4_k_cu_d1b4a9a9_91484cuda3std6ranges3__45__cpo4swapE - _ZN39_INTERNAL_68e65b23_4_k_cu_d1b4a9a9_91484cuda3std3__45__cpo4cendE)
_ZN39_INTERNAL_68e65b23_4_k_cu_d1b4a9a9_91484cuda3std3__45__cpo4cendE:
	.zero		1
	.type		_ZN39_INTERNAL_68e65b23_4_k_cu_d1b4a9a9_91484cuda3std6ranges3__45__cpo4swapE,@object
	.size		_ZN39_INTERNAL_68e65b23_4_k_cu_d1b4a9a9_91484cuda3std6ranges3__45__cpo4swapE,(.L_7 - _ZN39_INTERNAL_68e65b23_4_k_cu_d1b4a9a9_91484cuda3std6ranges3__45__cpo4swapE)
_ZN39_INTERNAL_68e65b23_4_k_cu_d1b4a9a9_91484cuda3std6ranges3__45__cpo4swapE:
	.zero		1
.L_7:


//--------------------- .nv.constant0._ZN7cutlass13device_kernelINS_4gemm6kernel13GemmUniversalIN4cute5tupleIJiiiiEEENS1_10collective13CollectiveMmaINS1_37MainloopSm90TmaGmmaWarpSpecializedFP8ILi5ENS5_IJNS4_1CILi2EEENSA_ILi1EEESC_EEENS1_35KernelTmaWarpSpecializedCooperativeEEENS5_IJNSA_ILi128EEENSA_ILi32EEENSA_ILi256EEEEEENS_12float_e4m3_tENS5_IJlSC_lEEESK_SL_NS4_8TiledMMAINS4_8MMA_AtomIJNS4_4SM904GMMA30MMA_64x32x32_F32E4M3E4M3_SS_TNILNSP_7ScaleInE1ELSR_1EEEEEENS4_6LayoutISD_NS5_IJSC_NSA_ILi0EEESV_EEEEENS5_IJNS4_10UnderscoreESY_SY_EEEEENS4_13SM90_TMA_LOADENS4_14ComposedLayoutINS4_7SwizzleILi3ELi4ELi3EEENS4_18smem_ptr_flag_bitsILi8EEENSU_INS5_IJNSA_ILi8EEESG_EEENS5_IJSG_SC_EEEEEEEvNS4_8identityENS4_23SM90_TMA_LOAD_MULTICASTES1B_vS1C_EENS_8epilogue10collective6detail29Sm90TmaWarpSpecializedAdapterINS1G_15DefaultEpilogueISK_SL_SL_NS1F_6thread17LinearCombinationISK_Li1EffLNS1K_9ScaleType4KindE0ELNS_15FloatRoundStyleE2ESK_EENS1_15EpilogueDefaultEEEEEvvEEEEvNT_6ParamsE --------------------------
	.section	.nv.constant0._ZN7cutlass13device_kernelINS_4gemm6kernel13GemmUniversalIN4cute5tupleIJiiiiEEENS1_10collective13CollectiveMmaINS1_37MainloopSm90TmaGmmaWarpSpecializedFP8ILi5ENS5_IJNS4_1CILi2EEENSA_ILi1EEESC_EEENS1_35KernelTmaWarpSpecializedCooperativeEEENS5_IJNSA_ILi128EEENSA_ILi32EEENSA_ILi256EEEEEENS_12float_e4m3_tENS5_IJlSC_lEEESK_SL_NS4_8TiledMMAINS4_8MMA_AtomIJNS4_4SM904GMMA30MMA_64x32x32_F32E4M3E4M3_SS_TNILNSP_7ScaleInE1ELSR_1EEEEEENS4_6LayoutISD_NS5_IJSC_NSA_ILi0EEESV_EEEEENS5_IJNS4_10UnderscoreESY_SY_EEEEENS4_13SM90_TMA_LOADENS4_14ComposedLayoutINS4_7SwizzleILi3ELi4ELi3EEENS4_18smem_ptr_flag_bitsILi8EEENSU_INS5_IJNSA_ILi8EEESG_EEENS5_IJSG_SC_EEEEEEEvNS4_8identityENS4_23SM90_TMA_LOAD_MULTICASTES1B_vS1C_EENS_8epilogue10collective6detail29Sm90TmaWarpSpecializedAdapterINS1G_15DefaultEpilogueISK_SL_SL_NS1F_6thread17LinearCombinationISK_Li1EffLNS1K_9ScaleType4KindE0ELNS_15FloatRoundStyleE2ESK_EENS1_15EpilogueDefaultEEEEEvvEEEEvNT_6ParamsE,"a",@progbits
	.sectionflags	@""
	.align	4
.nv.constant0._ZN7cutlass13device_kernelINS_4gemm6kernel13GemmUniversalIN4cute5tupleIJiiiiEEENS1_10collective13CollectiveMmaINS1_37MainloopSm90TmaGmmaWarpSpecializedFP8ILi5ENS5_IJNS4_1CILi2EEENSA_ILi1EEESC_EEENS1_35KernelTmaWarpSpecializedCooperativeEEENS5_IJNSA_ILi128EEENSA_ILi32EEENSA_ILi256EEEEEENS_12float_e4m3_tENS5_IJlSC_lEEESK_SL_NS4_8TiledMMAINS4_8MMA_AtomIJNS4_4SM904GMMA30MMA_64x32x32_F32E4M3E4M3_SS_TNILNSP_7ScaleInE1ELSR_1EEEEEENS4_6LayoutISD_NS5_IJSC_NSA_ILi0EEESV_EEEEENS5_IJNS4_10UnderscoreESY_SY_EEEEENS4_13SM90_TMA_LOADENS4_14ComposedLayoutINS4_7SwizzleILi3ELi4ELi3EEENS4_18smem_ptr_flag_bitsILi8EEENSU_INS5_IJNSA_ILi8EEESG_EEENS5_IJSG_SC_EEEEEEEvNS4_8identityENS4_23SM90_TMA_LOAD_MULTICASTES1B_vS1C_EENS_8epilogue10collective6detail29Sm90TmaWarpSpecializedAdapterINS1G_15DefaultEpilogueISK_SL_SL_NS1F_6thread17LinearCombinationISK_Li1EffLNS1K_9ScaleType4KindE0ELNS_15FloatRoundStyleE2ESK_EENS1_15EpilogueDefaultEEEEEvvEEEEvNT_6ParamsE:
	.zero		1664


//--------------------- SYMBOLS --------------------------

	.type		.nv.reservedSmem.offset0,@object
	.size		.nv.reservedSmem.offset0,0x4
